//
// Generated by NVIDIA NVVM Compiler
//
// Compiler Build ID: CL-36424714
// Cuda compilation tools, release 13.0, V13.0.88
// Based on NVVM 20.0.0
//

.version 9.0
.target sm_100
.address_size 64

	// .globl	_Z12nbody_kernelP8Particleiff

.visible .entry _Z12nbody_kernelP8Particleiff(
	.param .u64 .ptr .align 1 _Z12nbody_kernelP8Particleiff_param_0,
	.param .u32 _Z12nbody_kernelP8Particleiff_param_1,
	.param .f32 _Z12nbody_kernelP8Particleiff_param_2,
	.param .f32 _Z12nbody_kernelP8Particleiff_param_3
)
{
	.reg .pred 	%p<18>;
	.reg .b32 	%r<44>;
	.reg .b32 	%f<478>;
	.reg .b64 	%rd<33>;

	ld.param.u64 	%rd8, [_Z12nbody_kernelP8Particleiff_param_0];
	ld.param.u32 	%r24, [_Z12nbody_kernelP8Particleiff_param_1];
	ld.param.f32 	%f81, [_Z12nbody_kernelP8Particleiff_param_2];
	ld.param.f32 	%f82, [_Z12nbody_kernelP8Particleiff_param_3];
	cvta.to.global.u64 	%rd1, %rd8;
	mov.u32 	%r25, %ctaid.x;
	mov.u32 	%r26, %ntid.x;
	mov.u32 	%r27, %tid.x;
	mad.lo.s32 	%r1, %r25, %r26, %r27;
	setp.ge.s32 	%p1, %r1, %r24;
	@%p1 bra 	$L__BB0_25;
	setp.lt.s32 	%p2, %r1, 1;
	mov.f32 	%f447, 0f00000000;
	mov.b32 	%r38, 0;
	mov.f32 	%f448, %f447;
	mov.f32 	%f449, %f447;
	@%p2 bra 	$L__BB0_10;
	mul.wide.u32 	%rd9, %r1, 28;
	add.s64 	%rd10, %rd1, %rd9;
	ld.global.f32 	%f1, [%rd10];
	ld.global.f32 	%f2, [%rd10+4];
	ld.global.f32 	%f3, [%rd10+8];
	ld.global.f32 	%f86, [%rd10+24];
	mul.f32 	%f4, %f81, %f86;
	min.s32 	%r30, %r1, %r24;
	max.s32 	%r38, %r30, 1;
	and.b32  	%r3, %r38, 3;
	setp.lt.s32 	%p3, %r30, 4;
	mov.f32 	%f449, 0f00000000;
	mov.b32 	%r37, 0;
	mov.f32 	%f448, %f449;
	mov.f32 	%f447, %f449;
	@%p3 bra 	$L__BB0_5;
	and.b32  	%r37, %r38, 2147483644;
	neg.s32 	%r35, %r37;
	add.s64 	%rd31, %rd1, 56;
	mov.f32 	%f449, 0f00000000;
$L__BB0_4:
	.pragma "nounroll";
	ld.global.f32 	%f88, [%rd31+-56];
	sub.f32 	%f89, %f88, %f1;
	ld.global.f32 	%f90, [%rd31+-52];
	sub.f32 	%f91, %f90, %f2;
	ld.global.f32 	%f92, [%rd31+-48];
	sub.f32 	%f93, %f92, %f3;
	mul.f32 	%f94, %f91, %f91;
	fma.rn.f32 	%f95, %f89, %f89, %f94;
	fma.rn.f32 	%f96, %f93, %f93, %f95;
	sqrt.rn.f32 	%f97, %f96;
	ld.global.f32 	%f98, [%rd31+-32];
	mul.f32 	%f99, %f4, %f98;
	add.f32 	%f100, %f96, 0f358637BD;
	div.rn.f32 	%f101, %f99, %f100;
	mul.f32 	%f102, %f89, %f101;
	div.rn.f32 	%f103, %f102, %f97;
	add.f32 	%f104, %f447, %f103;
	mul.f32 	%f105, %f91, %f101;
	div.rn.f32 	%f106, %f105, %f97;
	add.f32 	%f107, %f448, %f106;
	mul.f32 	%f108, %f93, %f101;
	div.rn.f32 	%f109, %f108, %f97;
	add.f32 	%f110, %f449, %f109;
	ld.global.f32 	%f111, [%rd31+-28];
	sub.f32 	%f112, %f111, %f1;
	ld.global.f32 	%f113, [%rd31+-24];
	sub.f32 	%f114, %f113, %f2;
	ld.global.f32 	%f115, [%rd31+-20];
	sub.f32 	%f116, %f115, %f3;
	mul.f32 	%f117, %f114, %f114;
	fma.rn.f32 	%f118, %f112, %f112, %f117;
	fma.rn.f32 	%f119, %f116, %f116, %f118;
	sqrt.rn.f32 	%f120, %f119;
	ld.global.f32 	%f121, [%rd31+-4];
	mul.f32 	%f122, %f4, %f121;
	add.f32 	%f123, %f119, 0f358637BD;
	div.rn.f32 	%f124, %f122, %f123;
	mul.f32 	%f125, %f112, %f124;
	div.rn.f32 	%f126, %f125, %f120;
	add.f32 	%f127, %f104, %f126;
	mul.f32 	%f128, %f114, %f124;
	div.rn.f32 	%f129, %f128, %f120;
	add.f32 	%f130, %f107, %f129;
	mul.f32 	%f131, %f116, %f124;
	div.rn.f32 	%f132, %f131, %f120;
	add.f32 	%f133, %f110, %f132;
	ld.global.f32 	%f134, [%rd31];
	sub.f32 	%f135, %f134, %f1;
	ld.global.f32 	%f136, [%rd31+4];
	sub.f32 	%f137, %f136, %f2;
	ld.global.f32 	%f138, [%rd31+8];
	sub.f32 	%f139, %f138, %f3;
	mul.f32 	%f140, %f137, %f137;
	fma.rn.f32 	%f141, %f135, %f135, %f140;
	fma.rn.f32 	%f142, %f139, %f139, %f141;
	sqrt.rn.f32 	%f143, %f142;
	ld.global.f32 	%f144, [%rd31+24];
	mul.f32 	%f145, %f4, %f144;
	add.f32 	%f146, %f142, 0f358637BD;
	div.rn.f32 	%f147, %f145, %f146;
	mul.f32 	%f148, %f135, %f147;
	div.rn.f32 	%f149, %f148, %f143;
	add.f32 	%f150, %f127, %f149;
	mul.f32 	%f151, %f137, %f147;
	div.rn.f32 	%f152, %f151, %f143;
	add.f32 	%f153, %f130, %f152;
	mul.f32 	%f154, %f139, %f147;
	div.rn.f32 	%f155, %f154, %f143;
	add.f32 	%f156, %f133, %f155;
	ld.global.f32 	%f157, [%rd31+28];
	sub.f32 	%f158, %f157, %f1;
	ld.global.f32 	%f159, [%rd31+32];
	sub.f32 	%f160, %f159, %f2;
	ld.global.f32 	%f161, [%rd31+36];
	sub.f32 	%f162, %f161, %f3;
	mul.f32 	%f163, %f160, %f160;
	fma.rn.f32 	%f164, %f158, %f158, %f163;
	fma.rn.f32 	%f165, %f162, %f162, %f164;
	sqrt.rn.f32 	%f166, %f165;
	ld.global.f32 	%f167, [%rd31+52];
	mul.f32 	%f168, %f4, %f167;
	add.f32 	%f169, %f165, 0f358637BD;
	div.rn.f32 	%f170, %f168, %f169;
	mul.f32 	%f171, %f158, %f170;
	div.rn.f32 	%f172, %f171, %f166;
	add.f32 	%f447, %f150, %f172;
	mul.f32 	%f173, %f160, %f170;
	div.rn.f32 	%f174, %f173, %f166;
	add.f32 	%f448, %f153, %f174;
	mul.f32 	%f175, %f162, %f170;
	div.rn.f32 	%f176, %f175, %f166;
	add.f32 	%f449, %f156, %f176;
	add.s32 	%r35, %r35, 4;
	add.s64 	%rd31, %rd31, 112;
	setp.ne.s32 	%p4, %r35, 0;
	@%p4 bra 	$L__BB0_4;
$L__BB0_5:
	setp.eq.s32 	%p5, %r3, 0;
	@%p5 bra 	$L__BB0_10;
	setp.eq.s32 	%p6, %r3, 1;
	@%p6 bra 	$L__BB0_8;
	mul.wide.u32 	%rd11, %r37, 28;
	add.s64 	%rd12, %rd1, %rd11;
	ld.global.f32 	%f178, [%rd12];
	sub.f32 	%f179, %f178, %f1;
	ld.global.f32 	%f180, [%rd12+4];
	sub.f32 	%f181, %f180, %f2;
	ld.global.f32 	%f182, [%rd12+8];
	sub.f32 	%f183, %f182, %f3;
	mul.f32 	%f184, %f181, %f181;
	fma.rn.f32 	%f185, %f179, %f179, %f184;
	fma.rn.f32 	%f186, %f183, %f183, %f185;
	sqrt.rn.f32 	%f187, %f186;
	ld.global.f32 	%f188, [%rd12+24];
	mul.f32 	%f189, %f4, %f188;
	add.f32 	%f190, %f186, 0f358637BD;
	div.rn.f32 	%f191, %f189, %f190;
	mul.f32 	%f192, %f179, %f191;
	div.rn.f32 	%f193, %f192, %f187;
	add.f32 	%f194, %f447, %f193;
	mul.f32 	%f195, %f181, %f191;
	div.rn.f32 	%f196, %f195, %f187;
	add.f32 	%f197, %f448, %f196;
	mul.f32 	%f198, %f183, %f191;
	div.rn.f32 	%f199, %f198, %f187;
	add.f32 	%f200, %f449, %f199;
	ld.global.f32 	%f201, [%rd12+28];
	sub.f32 	%f202, %f201, %f1;
	ld.global.f32 	%f203, [%rd12+32];
	sub.f32 	%f204, %f203, %f2;
	ld.global.f32 	%f205, [%rd12+36];
	sub.f32 	%f206, %f205, %f3;
	mul.f32 	%f207, %f204, %f204;
	fma.rn.f32 	%f208, %f202, %f202, %f207;
	fma.rn.f32 	%f209, %f206, %f206, %f208;
	sqrt.rn.f32 	%f210, %f209;
	ld.global.f32 	%f211, [%rd12+52];
	mul.f32 	%f212, %f4, %f211;
	add.f32 	%f213, %f209, 0f358637BD;
	div.rn.f32 	%f214, %f212, %f213;
	mul.f32 	%f215, %f202, %f214;
	div.rn.f32 	%f216, %f215, %f210;
	add.f32 	%f447, %f194, %f216;
	mul.f32 	%f217, %f204, %f214;
	div.rn.f32 	%f218, %f217, %f210;
	add.f32 	%f448, %f197, %f218;
	mul.f32 	%f219, %f206, %f214;
	div.rn.f32 	%f220, %f219, %f210;
	add.f32 	%f449, %f200, %f220;
	add.s32 	%r37, %r37, 2;
$L__BB0_8:
	and.b32  	%r31, %r38, 1;
	setp.eq.b32 	%p7, %r31, 1;
	not.pred 	%p8, %p7;
	@%p8 bra 	$L__BB0_10;
	mul.wide.u32 	%rd13, %r37, 28;
	add.s64 	%rd14, %rd1, %rd13;
	ld.global.f32 	%f221, [%rd14];
	sub.f32 	%f222, %f221, %f1;
	ld.global.f32 	%f223, [%rd14+4];
	sub.f32 	%f224, %f223, %f2;
	ld.global.f32 	%f225, [%rd14+8];
	sub.f32 	%f226, %f225, %f3;
	mul.f32 	%f227, %f224, %f224;
	fma.rn.f32 	%f228, %f222, %f222, %f227;
	fma.rn.f32 	%f229, %f226, %f226, %f228;
	sqrt.rn.f32 	%f230, %f229;
	ld.global.f32 	%f231, [%rd14+24];
	mul.f32 	%f232, %f4, %f231;
	add.f32 	%f233, %f229, 0f358637BD;
	div.rn.f32 	%f234, %f232, %f233;
	mul.f32 	%f235, %f222, %f234;
	div.rn.f32 	%f236, %f235, %f230;
	add.f32 	%f447, %f447, %f236;
	mul.f32 	%f237, %f224, %f234;
	div.rn.f32 	%f238, %f237, %f230;
	add.f32 	%f448, %f448, %f238;
	mul.f32 	%f239, %f226, %f234;
	div.rn.f32 	%f240, %f239, %f230;
	add.f32 	%f449, %f449, %f240;
$L__BB0_10:
	setp.ge.s32 	%p9, %r38, %r24;
	@%p9 bra 	$L__BB0_14;
	setp.eq.s32 	%p10, %r1, %r38;
	@%p10 bra 	$L__BB0_13;
	mul.wide.u32 	%rd15, %r38, 28;
	add.s64 	%rd16, %rd1, %rd15;
	ld.global.f32 	%f241, [%rd16];
	mul.wide.s32 	%rd17, %r1, 28;
	add.s64 	%rd18, %rd1, %rd17;
	ld.global.f32 	%f242, [%rd18];
	sub.f32 	%f243, %f241, %f242;
	ld.global.f32 	%f244, [%rd16+4];
	ld.global.f32 	%f245, [%rd18+4];
	sub.f32 	%f246, %f244, %f245;
	ld.global.f32 	%f247, [%rd16+8];
	ld.global.f32 	%f248, [%rd18+8];
	sub.f32 	%f249, %f247, %f248;
	mul.f32 	%f250, %f246, %f246;
	fma.rn.f32 	%f251, %f243, %f243, %f250;
	fma.rn.f32 	%f252, %f249, %f249, %f251;
	sqrt.rn.f32 	%f253, %f252;
	ld.global.f32 	%f254, [%rd18+24];
	mul.f32 	%f255, %f81, %f254;
	ld.global.f32 	%f256, [%rd16+24];
	mul.f32 	%f257, %f255, %f256;
	add.f32 	%f258, %f252, 0f358637BD;
	div.rn.f32 	%f259, %f257, %f258;
	mul.f32 	%f260, %f243, %f259;
	div.rn.f32 	%f261, %f260, %f253;
	add.f32 	%f447, %f447, %f261;
	mul.f32 	%f262, %f246, %f259;
	div.rn.f32 	%f263, %f262, %f253;
	add.f32 	%f448, %f448, %f263;
	mul.f32 	%f264, %f249, %f259;
	div.rn.f32 	%f265, %f264, %f253;
	add.f32 	%f449, %f449, %f265;
$L__BB0_13:
	add.s32 	%r38, %r38, 1;
$L__BB0_14:
	setp.lt.s32 	%p11, %r38, %r24;
	@%p11 bra 	$L__BB0_16;
	mul.wide.s32 	%rd19, %r1, 28;
	add.s64 	%rd20, %rd1, %rd19;
	ld.global.f32 	%f474, [%rd20+24];
	ld.global.f32 	%f473, [%rd20];
	ld.global.f32 	%f472, [%rd20+4];
	ld.global.f32 	%f471, [%rd20+8];
	bra.uni 	$L__BB0_24;
$L__BB0_16:
	mul.wide.s32 	%rd21, %r1, 28;
	add.s64 	%rd22, %rd1, %rd21;
	ld.global.f32 	%f473, [%rd22];
	ld.global.f32 	%f472, [%rd22+4];
	ld.global.f32 	%f471, [%rd22+8];
	ld.global.f32 	%f474, [%rd22+24];
	mul.f32 	%f49, %f81, %f474;
	sub.s32 	%r14, %r24, %r38;
	and.b32  	%r15, %r14, 3;
	sub.s32 	%r32, %r38, %r24;
	setp.gt.u32 	%p12, %r32, -4;
	@%p12 bra 	$L__BB0_19;
	and.b32  	%r33, %r14, -4;
	neg.s32 	%r40, %r33;
	mul.wide.u32 	%rd23, %r38, 28;
	add.s64 	%rd24, %rd23, %rd1;
	add.s64 	%rd32, %rd24, 56;
$L__BB0_18:
	.pragma "nounroll";
	ld.global.f32 	%f267, [%rd32+-56];
	sub.f32 	%f268, %f267, %f473;
	ld.global.f32 	%f269, [%rd32+-52];
	sub.f32 	%f270, %f269, %f472;
	ld.global.f32 	%f271, [%rd32+-48];
	sub.f32 	%f272, %f271, %f471;
	mul.f32 	%f273, %f270, %f270;
	fma.rn.f32 	%f274, %f268, %f268, %f273;
	fma.rn.f32 	%f275, %f272, %f272, %f274;
	sqrt.rn.f32 	%f276, %f275;
	ld.global.f32 	%f277, [%rd32+-32];
	mul.f32 	%f278, %f49, %f277;
	add.f32 	%f279, %f275, 0f358637BD;
	div.rn.f32 	%f280, %f278, %f279;
	mul.f32 	%f281, %f268, %f280;
	div.rn.f32 	%f282, %f281, %f276;
	add.f32 	%f283, %f447, %f282;
	mul.f32 	%f284, %f270, %f280;
	div.rn.f32 	%f285, %f284, %f276;
	add.f32 	%f286, %f448, %f285;
	mul.f32 	%f287, %f272, %f280;
	div.rn.f32 	%f288, %f287, %f276;
	add.f32 	%f289, %f449, %f288;
	ld.global.f32 	%f290, [%rd32+-28];
	sub.f32 	%f291, %f290, %f473;
	ld.global.f32 	%f292, [%rd32+-24];
	sub.f32 	%f293, %f292, %f472;
	ld.global.f32 	%f294, [%rd32+-20];
	sub.f32 	%f295, %f294, %f471;
	mul.f32 	%f296, %f293, %f293;
	fma.rn.f32 	%f297, %f291, %f291, %f296;
	fma.rn.f32 	%f298, %f295, %f295, %f297;
	sqrt.rn.f32 	%f299, %f298;
	ld.global.f32 	%f300, [%rd32+-4];
	mul.f32 	%f301, %f49, %f300;
	add.f32 	%f302, %f298, 0f358637BD;
	div.rn.f32 	%f303, %f301, %f302;
	mul.f32 	%f304, %f291, %f303;
	div.rn.f32 	%f305, %f304, %f299;
	add.f32 	%f306, %f283, %f305;
	mul.f32 	%f307, %f293, %f303;
	div.rn.f32 	%f308, %f307, %f299;
	add.f32 	%f309, %f286, %f308;
	mul.f32 	%f310, %f295, %f303;
	div.rn.f32 	%f311, %f310, %f299;
	add.f32 	%f312, %f289, %f311;
	ld.global.f32 	%f313, [%rd32];
	sub.f32 	%f314, %f313, %f473;
	ld.global.f32 	%f315, [%rd32+4];
	sub.f32 	%f316, %f315, %f472;
	ld.global.f32 	%f317, [%rd32+8];
	sub.f32 	%f318, %f317, %f471;
	mul.f32 	%f319, %f316, %f316;
	fma.rn.f32 	%f320, %f314, %f314, %f319;
	fma.rn.f32 	%f321, %f318, %f318, %f320;
	sqrt.rn.f32 	%f322, %f321;
	ld.global.f32 	%f323, [%rd32+24];
	mul.f32 	%f324, %f49, %f323;
	add.f32 	%f325, %f321, 0f358637BD;
	div.rn.f32 	%f326, %f324, %f325;
	mul.f32 	%f327, %f314, %f326;
	div.rn.f32 	%f328, %f327, %f322;
	add.f32 	%f329, %f306, %f328;
	mul.f32 	%f330, %f316, %f326;
	div.rn.f32 	%f331, %f330, %f322;
	add.f32 	%f332, %f309, %f331;
	mul.f32 	%f333, %f318, %f326;
	div.rn.f32 	%f334, %f333, %f322;
	add.f32 	%f335, %f312, %f334;
	ld.global.f32 	%f336, [%rd32+28];
	sub.f32 	%f337, %f336, %f473;
	ld.global.f32 	%f338, [%rd32+32];
	sub.f32 	%f339, %f338, %f472;
	ld.global.f32 	%f340, [%rd32+36];
	sub.f32 	%f341, %f340, %f471;
	mul.f32 	%f342, %f339, %f339;
	fma.rn.f32 	%f343, %f337, %f337, %f342;
	fma.rn.f32 	%f344, %f341, %f341, %f343;
	sqrt.rn.f32 	%f345, %f344;
	ld.global.f32 	%f346, [%rd32+52];
	mul.f32 	%f347, %f49, %f346;
	add.f32 	%f348, %f344, 0f358637BD;
	div.rn.f32 	%f349, %f347, %f348;
	mul.f32 	%f350, %f337, %f349;
	div.rn.f32 	%f351, %f350, %f345;
	add.f32 	%f447, %f329, %f351;
	mul.f32 	%f352, %f339, %f349;
	div.rn.f32 	%f353, %f352, %f345;
	add.f32 	%f448, %f332, %f353;
	mul.f32 	%f354, %f341, %f349;
	div.rn.f32 	%f355, %f354, %f345;
	add.f32 	%f449, %f335, %f355;
	add.s32 	%r38, %r38, 4;
	add.s32 	%r40, %r40, 4;
	add.s64 	%rd32, %rd32, 112;
	setp.ne.s32 	%p13, %r40, 0;
	@%p13 bra 	$L__BB0_18;
$L__BB0_19:
	setp.eq.s32 	%p14, %r15, 0;
	@%p14 bra 	$L__BB0_24;
	setp.eq.s32 	%p15, %r15, 1;
	@%p15 bra 	$L__BB0_22;
	mul.wide.u32 	%rd25, %r38, 28;
	add.s64 	%rd26, %rd1, %rd25;
	ld.global.f32 	%f357, [%rd26];
	sub.f32 	%f358, %f357, %f473;
	ld.global.f32 	%f359, [%rd26+4];
	sub.f32 	%f360, %f359, %f472;
	ld.global.f32 	%f361, [%rd26+8];
	sub.f32 	%f362, %f361, %f471;
	mul.f32 	%f363, %f360, %f360;
	fma.rn.f32 	%f364, %f358, %f358, %f363;
	fma.rn.f32 	%f365, %f362, %f362, %f364;
	sqrt.rn.f32 	%f366, %f365;
	ld.global.f32 	%f367, [%rd26+24];
	mul.f32 	%f368, %f49, %f367;
	add.f32 	%f369, %f365, 0f358637BD;
	div.rn.f32 	%f370, %f368, %f369;
	mul.f32 	%f371, %f358, %f370;
	div.rn.f32 	%f372, %f371, %f366;
	add.f32 	%f373, %f447, %f372;
	mul.f32 	%f374, %f360, %f370;
	div.rn.f32 	%f375, %f374, %f366;
	add.f32 	%f376, %f448, %f375;
	mul.f32 	%f377, %f362, %f370;
	div.rn.f32 	%f378, %f377, %f366;
	add.f32 	%f379, %f449, %f378;
	ld.global.f32 	%f380, [%rd26+28];
	sub.f32 	%f381, %f380, %f473;
	ld.global.f32 	%f382, [%rd26+32];
	sub.f32 	%f383, %f382, %f472;
	ld.global.f32 	%f384, [%rd26+36];
	sub.f32 	%f385, %f384, %f471;
	mul.f32 	%f386, %f383, %f383;
	fma.rn.f32 	%f387, %f381, %f381, %f386;
	fma.rn.f32 	%f388, %f385, %f385, %f387;
	sqrt.rn.f32 	%f389, %f388;
	ld.global.f32 	%f390, [%rd26+52];
	mul.f32 	%f391, %f49, %f390;
	add.f32 	%f392, %f388, 0f358637BD;
	div.rn.f32 	%f393, %f391, %f392;
	mul.f32 	%f394, %f381, %f393;
	div.rn.f32 	%f395, %f394, %f389;
	add.f32 	%f447, %f373, %f395;
	mul.f32 	%f396, %f383, %f393;
	div.rn.f32 	%f397, %f396, %f389;
	add.f32 	%f448, %f376, %f397;
	mul.f32 	%f398, %f385, %f393;
	div.rn.f32 	%f399, %f398, %f389;
	add.f32 	%f449, %f379, %f399;
	add.s32 	%r38, %r38, 2;
$L__BB0_22:
	and.b32  	%r34, %r14, 1;
	setp.eq.b32 	%p16, %r34, 1;
	not.pred 	%p17, %p16;
	@%p17 bra 	$L__BB0_24;
	mul.wide.u32 	%rd27, %r38, 28;
	add.s64 	%rd28, %rd1, %rd27;
	ld.global.f32 	%f400, [%rd28];
	sub.f32 	%f401, %f400, %f473;
	ld.global.f32 	%f402, [%rd28+4];
	sub.f32 	%f403, %f402, %f472;
	ld.global.f32 	%f404, [%rd28+8];
	sub.f32 	%f405, %f404, %f471;
	mul.f32 	%f406, %f403, %f403;
	fma.rn.f32 	%f407, %f401, %f401, %f406;
	fma.rn.f32 	%f408, %f405, %f405, %f407;
	sqrt.rn.f32 	%f409, %f408;
	ld.global.f32 	%f410, [%rd28+24];
	mul.f32 	%f411, %f49, %f410;
	add.f32 	%f412, %f408, 0f358637BD;
	div.rn.f32 	%f413, %f411, %f412;
	mul.f32 	%f414, %f401, %f413;
	div.rn.f32 	%f415, %f414, %f409;
	add.f32 	%f447, %f447, %f415;
	mul.f32 	%f416, %f403, %f413;
	div.rn.f32 	%f417, %f416, %f409;
	add.f32 	%f448, %f448, %f417;
	mul.f32 	%f418, %f405, %f413;
	div.rn.f32 	%f419, %f418, %f409;
	add.f32 	%f449, %f449, %f419;
$L__BB0_24:
	div.rn.f32 	%f420, %f447, %f474;
	mul.wide.s32 	%rd29, %r1, 28;
	add.s64 	%rd30, %rd1, %rd29;
	ld.global.f32 	%f421, [%rd30+12];
	fma.rn.f32 	%f422, %f82, %f420, %f421;
	st.global.f32 	[%rd30+12], %f422;
	div.rn.f32 	%f423, %f448, %f474;
	ld.global.f32 	%f424, [%rd30+16];
	fma.rn.f32 	%f425, %f82, %f423, %f424;
	st.global.f32 	[%rd30+16], %f425;
	div.rn.f32 	%f426, %f449, %f474;
	ld.global.f32 	%f427, [%rd30+20];
	fma.rn.f32 	%f428, %f82, %f426, %f427;
	st.global.f32 	[%rd30+20], %f428;
	fma.rn.f32 	%f429, %f82, %f422, %f473;
	st.global.f32 	[%rd30], %f429;
	fma.rn.f32 	%f430, %f82, %f425, %f472;
	st.global.f32 	[%rd30+4], %f430;
	fma.rn.f32 	%f431, %f82, %f428, %f471;
	st.global.f32 	[%rd30+8], %f431;
$L__BB0_25:
	ret;

}


// ===== COMPILED SASS (sm_100) =====

	.target	sm_100

	.elftype	@"ET_EXEC"


//--------------------- .note.nv.tkinfo           --------------------------
	.section	.note.nv.tkinfo,"",@"SHT_NOTE"
	.sectionflags	@"SHF_NOTE_NV_TKINFO"
	.tkinfo
        /*0018*/ 	.word	0x00000002
        /*0030*/ 	.string	""
        /*0030*/ 	.string	"ptxas"
        /*0030*/ 	.string	"Cuda compilation tools, release 13.0, V13.0.88"
        /*0030*/ 	.string	"Build cuda_13.0.r13.0/compiler.36424714_0"
        /*0030*/ 	.string	"-arch sm_100 -m 64 "



//--------------------- .note.nv.cuinfo           --------------------------
	.section	.note.nv.cuinfo,"",@"SHT_NOTE"
	.sectionflags	@"SHF_NOTE_NV_CUINFO"
        /*0018*/ 	.short	0x0002
        /*001a*/ 	.short	0x0064
        /*001c*/ 	.short	0x0082
	.zero		2


//--------------------- .nv.info                  --------------------------
	.section	.nv.info,"",@"SHT_CUDA_INFO"
	.align	4


	//----- nvinfo : EIATTR_REGCOUNT
	.align		4
        /*0000*/ 	.byte	0x04, 0x2f
        /*0002*/ 	.short	(.L_1 - .L_0)
	.align		4
.L_0:
        /*0004*/ 	.word	index@(_Z12nbody_kernelP8Particleiff)
        /*0008*/ 	.word	0x0000001f


	//----- nvinfo : EIATTR_FRAME_SIZE
	.align		4
.L_1:
        /*000c*/ 	.byte	0x04, 0x11
        /*000e*/ 	.short	(.L_3 - .L_2)
	.align		4
.L_2:
        /*0010*/ 	.word	index@($__internal_1_$__cuda_sm3x_div_rn_noftz_f32_slowpath)
        /*0014*/ 	.word	0x00000000


	//----- nvinfo : EIATTR_FRAME_SIZE
	.align		4
.L_3:
        /*0018*/ 	.byte	0x04, 0x11
        /*001a*/ 	.short	(.L_5 - .L_4)
	.align		4
.L_4:
        /*001c*/ 	.word	index@($__internal_0_$__cuda_sm20_sqrt_rn_f32_slowpath)
        /*0020*/ 	.word	0x00000000


	//----- nvinfo : EIATTR_FRAME_SIZE
	.align		4
.L_5:
        /*0024*/ 	.byte	0x04, 0x11
        /*0026*/ 	.short	(.L_7 - .L_6)
	.align		4
.L_6:
        /*0028*/ 	.word	index@(_Z12nbody_kernelP8Particleiff)
        /*002c*/ 	.word	0x00000000


	//----- nvinfo : EIATTR_MIN_STACK_SIZE
	.align		4
.L_7:
        /*0030*/ 	.byte	0x04, 0x12
        /*0032*/ 	.short	(.L_9 - .L_8)
	.align		4
.L_8:
        /*0034*/ 	.word	index@(_Z12nbody_kernelP8Particleiff)
        /*0038*/ 	.word	0x00000000
.L_9:


//--------------------- .nv.compat                --------------------------
	.section	.nv.compat,"",@"SHT_CUDA_COMPAT_INFO"
	.align	4
        /*0000*/ 	.byte	0x02, 0x09, 0x00, 0x00, 0x02, 0x02, 0x01, 0x00, 0x02, 0x05, 0x05, 0x00, 0x03, 0x07, 0x01, 0x01
        /*0010*/ 	.byte	0x02, 0x03, 0x00, 0x00, 0x02, 0x06, 0x01, 0x00, 0x04, 0x0b, 0x08, 0x00, 0x01, 0x00, 0x00, 0x00
        /*0020*/ 	.byte	0x00, 0x00, 0x00, 0x00


//--------------------- .nv.info._Z12nbody_kernelP8Particleiff --------------------------
	.section	.nv.info._Z12nbody_kernelP8Particleiff,"",@"SHT_CUDA_INFO"
	.sectionflags	@""
	.align	4


	//----- nvinfo : EIATTR_CUDA_API_VERSION
	.align		4
        /*0000*/ 	.byte	0x04, 0x37
        /*0002*/ 	.short	(.L_11 - .L_10)
.L_10:
        /*0004*/ 	.word	0x00000082


	//----- nvinfo : EIATTR_KPARAM_INFO
	.align		4
.L_11:
        /*0008*/ 	.byte	0x04, 0x17
        /*000a*/ 	.short	(.L_13 - .L_12)
.L_12:
        /*000c*/ 	.word	0x00000000
        /*0010*/ 	.short	0x0003
        /*0012*/ 	.short	0x0010
        /*0014*/ 	.byte	0x00, 0xf0, 0x11, 0x00


	//----- nvinfo : EIATTR_KPARAM_INFO
	.align		4
.L_13:
        /*0018*/ 	.byte	0x04, 0x17
        /*001a*/ 	.short	(.L_15 - .L_14)
.L_14:
        /*001c*/ 	.word	0x00000000
        /*0020*/ 	.short	0x0002
        /*0022*/ 	.short	0x000c
        /*0024*/ 	.byte	0x00, 0xf0, 0x11, 0x00


	//----- nvinfo : EIATTR_KPARAM_INFO
	.align		4
.L_15:
        /*0028*/ 	.byte	0x04, 0x17
        /*002a*/ 	.short	(.L_17 - .L_16)
.L_16:
        /*002c*/ 	.word	0x00000000
        /*0030*/ 	.short	0x0001
        /*0032*/ 	.short	0x0008
        /*0034*/ 	.byte	0x00, 0xf0, 0x11, 0x00


	//----- nvinfo : EIATTR_KPARAM_INFO
	.align		4
.L_17:
        /*0038*/ 	.byte	0x04, 0x17
        /*003a*/ 	.short	(.L_19 - .L_18)
.L_18:
        /*003c*/ 	.word	0x00000000
        /*0040*/ 	.short	0x0000
        /*0042*/ 	.short	0x0000
        /*0044*/ 	.byte	0x00, 0xf5, 0x21, 0x00


	//----- nvinfo : EIATTR_SPARSE_MMA_MASK
	.align		4
.L_19:
        /*0048*/ 	.byte	0x03, 0x50
        /*004a*/ 	.short	0x0000


	//----- nvinfo : EIATTR_MAXREG_COUNT
	.align		4
        /*004c*/ 	.byte	0x03, 0x1b
        /*004e*/ 	.short	0x00ff


	//----- nvinfo : EIATTR_MERCURY_ISA_VERSION
	.align		4
        /*0050*/ 	.byte	0x03, 0x5f
        /*0052*/ 	.short	0x0101


	//----- nvinfo : EIATTR_VRC_CTA_INIT_COUNT
	.align		4
        /*0054*/ 	.byte	0x02, 0x4a
	.zero		1
	.zero		1


	//----- nvinfo : EIATTR_EXIT_INSTR_OFFSETS
	.align		4
        /*0058*/ 	.byte	0x04, 0x1c
        /*005a*/ 	.short	(.L_21 - .L_20)


	//   ....[0]....
.L_20:
        /*005c*/ 	.word	0x00000070


	//   ....[1]....
        /*0060*/ 	.word	0x00005f90


	//----- nvinfo : EIATTR_CRS_STACK_SIZE
	.align		4
.L_21:
        /*0064*/ 	.byte	0x04, 0x1e
        /*0066*/ 	.short	(.L_23 - .L_22)
.L_22:
        /*0068*/ 	.word	0x00000000


	//----- nvinfo : EIATTR_CBANK_PARAM_SIZE
	.align		4
.L_23:
        /*006c*/ 	.byte	0x03, 0x19
        /*006e*/ 	.short	0x0014


	//----- nvinfo : EIATTR_PARAM_CBANK
	.align		4
        /*0070*/ 	.byte	0x04, 0x0a
        /*0072*/ 	.short	(.L_25 - .L_24)
	.align		4
.L_24:
        /*0074*/ 	.word	index@(.nv.constant0._Z12nbody_kernelP8Particleiff)
        /*0078*/ 	.short	0x0380
        /*007a*/ 	.short	0x0014


	//----- nvinfo : EIATTR_SW_WAR
	.align		4
.L_25:
        /*007c*/ 	.byte	0x04, 0x36
        /*007e*/ 	.short	(.L_27 - .L_26)
.L_26:
        /*0080*/ 	.word	0x00000008
.L_27:


//--------------------- .nv.callgraph             --------------------------
	.section	.nv.callgraph,"",@"SHT_CUDA_CALLGRAPH"
	.align	4
	.sectionentsize	8
	.align		4
        /*0000*/ 	.word	0x00000000
	.align		4
        /*0004*/ 	.word	0xffffffff
	.align		4
        /*0008*/ 	.word	0x00000000
	.align		4
        /*000c*/ 	.word	0xfffffffe
	.align		4
        /*0010*/ 	.word	0x00000000
	.align		4
        /*0014*/ 	.word	0xfffffffd
	.align		4
        /*0018*/ 	.word	0x00000000
	.align		4
        /*001c*/ 	.word	0xfffffffc


//--------------------- .text._Z12nbody_kernelP8Particleiff --------------------------
	.section	.text._Z12nbody_kernelP8Particleiff,"ax",@progbits
	.align	128
        .global         _Z12nbody_kernelP8Particleiff
        .type           _Z12nbody_kernelP8Particleiff,@function
        .size           _Z12nbody_kernelP8Particleiff,(.L_x_204 - _Z12nbody_kernelP8Particleiff)
        .other          _Z12nbody_kernelP8Particleiff,@"STO_CUDA_ENTRY STV_DEFAULT"
_Z12nbody_kernelP8Particleiff:
.text._Z12nbody_kernelP8Particleiff:
[----:B------:R-:W-:Y:S01]  /*0000*/  LDC R1, c[0x0][0x37c] ;  /* 0x0000df00ff017b82 */ /* 0x000fe20000000800 */
[----:B------:R-:W0:Y:S07]  /*0010*/  S2R R3, SR_TID.X ;  /* 0x0000000000037919 */ /* 0x000e2e0000002100 */
[----:B------:R-:W0:Y:S01]  /*0020*/  S2UR UR4, SR_CTAID.X ;  /* 0x00000000000479c3 */ /* 0x000e220000002500 */
[----:B------:R-:W1:Y:S07]  /*0030*/  LDCU UR8, c[0x0][0x388] ;  /* 0x00007100ff0877ac */ /* 0x000e6e0008000800 */
[----:B------:R-:W0:Y:S02]  /*0040*/  LDC R12, c[0x0][0x360] ;  /* 0x0000d800ff0c7b82 */ /* 0x000e240000000800 */
[----:B0-----:R-:W-:-:S05]  /*0050*/  IMAD R12, R12, UR4, R3 ;  /* 0x000000040c0c7c24 */ /* 0x001fca000f8e0203 */
[----:B-1----:R-:W-:-:S13]  /*0060*/  ISETP.GE.AND P0, PT, R12, UR8, PT ;  /* 0x000000080c007c0c */ /* 0x002fda000bf06270 */
[----:B------:R-:W-:Y:S05]  /*0070*/  @P0 EXIT ;  /* 0x000000000000094d */ /* 0x000fea0003800000 */
[----:B------:R-:W-:Y:S01]  /*0080*/  ISETP.GE.AND P0, PT, R12, 0x1, PT ;  /* 0x000000010c00780c */ /* 0x000fe20003f06270 */
[----:B------:R-:W0:Y:S01]  /*0090*/  LDCU.64 UR6, c[0x0][0x358] ;  /* 0x00006b00ff0677ac */ /* 0x000e220008000a00 */
[----:B------:R-:W-:Y:S01]  /*00a0*/  BSSY.RECONVERGENT B2, `(.L_x_0) ;  /* 0x00002a1000027945 */ /* 0x000fe20003800200 */
[----:B------:R-:W-:Y:S01]  /*00b0*/  HFMA2 R11, -RZ, RZ, 0, 0 ;  /* 0x00000000ff0b7431 */ /* 0x000fe200000001ff */
[----:B------:R-:W-:Y:S02]  /*00c0*/  CS2R R16, SRZ ;  /* 0x0000000000107805 */ /* 0x000fe4000001ff00 */
[----:B------:R-:W-:-:S07]  /*00d0*/  MOV R26, RZ ;  /* 0x000000ff001a7202 */ /* 0x000fce0000000f00 */
[----:B------:R-:W-:Y:S05]  /*00e0*/  @!P0 BRA `(.L_x_1) ;  /* 0x0000002800708947 */ /* 0x000fea0003800000 */
[----:B------:R-:W1:Y:S01]  /*00f0*/  LDC.64 R2, c[0x0][0x380] ;  /* 0x0000e000ff027b82 */ /* 0x000e620000000a00 */
[----:B------:R-:W2:Y:S01]  /*0100*/  LDCU UR4, c[0x0][0x38c] ;  /* 0x00007180ff0477ac */ /* 0x000ea20008000800 */
[----:B-1----:R-:W-:-:S05]  /*0110*/  IMAD.WIDE.U32 R2, R12, 0x1c, R2 ;  /* 0x0000001c0c027825 */ /* 0x002fca00078e0002 */
[----:B0-----:R-:W2:Y:S04]  /*0120*/  LDG.E R6, desc[UR6][R2.64+0x18] ;  /* 0x0000180602067981 */ /* 0x001ea8000c1e1900 */
[----:B------:R0:W5:Y:S04]  /*0130*/  LDG.E R9, desc[UR6][R2.64] ;  /* 0x0000000602097981 */ /* 0x000168000c1e1900 */
[----:B------:R0:W5:Y:S04]  /*0140*/  LDG.E R8, desc[UR6][R2.64+0x4] ;  /* 0x0000040602087981 */ /* 0x000168000c1e1900 */
[----:B------:R0:W5:Y:S01]  /*0150*/  LDG.E R7, desc[UR6][R2.64+0x8] ;  /* 0x0000080602077981 */ /* 0x000162000c1e1900 */
[----:B------:R-:W-:Y:S01]  /*0160*/  VIMNMX R11, PT, PT, R12, UR8, PT ;  /* 0x000000080c0b7c48 */ /* 0x000fe2000bfe0100 */
[----:B------:R-:W-:Y:S01]  /*0170*/  BSSY.RECONVERGENT B3, `(.L_x_2) ;  /* 0x000017a000037945 */ /* 0x000fe20003800200 */
[----:B------:R-:W-:-:S02]  /*0180*/  CS2R R16, SRZ ;  /* 0x0000000000107805 */ /* 0x000fc4000001ff00 */
[----:B------:R-:W-:Y:S02]  /*0190*/  MOV R4, RZ ;  /* 0x000000ff00047202 */ /* 0x000fe40000000f00 */
[C---:B------:R-:W-:Y:S02]  /*01a0*/  ISETP.GE.AND P0, PT, R11.reuse, 0x4, PT ;  /* 0x000000040b00780c */ /* 0x040fe40003f06270 */
[----:B------:R-:W-:Y:S02]  /*01b0*/  VIMNMX R11, PT, PT, R11, 0x1, !PT ;  /* 0x000000010b0b7848 */ /* 0x000fe40007fe0100 */
[----:B------:R-:W-:Y:S02]  /*01c0*/  MOV R26, RZ ;  /* 0x000000ff001a7202 */ /* 0x000fe40000000f00 */
[----:B------:R-:W-:Y:S01]  /*01d0*/  LOP3.LUT R5, R11, 0x3, RZ, 0xc0, !PT ;  /* 0x000000030b057812 */ /* 0x000fe200078ec0ff */
[----:B--2---:R-:W-:-:S06]  /*01e0*/  FMUL R6, R6, UR4 ;  /* 0x0000000406067c20 */ /* 0x004fcc0008400000 */
[----:B0-----:R-:W-:Y:S05]  /*01f0*/  @!P0 BRA `(.L_x_3) ;  /* 0x0000001400c48947 */ /* 0x001fea0003800000 */
[----:B------:R-:W0:Y:S01]  /*0200*/  LDCU.64 UR4, c[0x0][0x380] ;  /* 0x00007000ff0477ac */ /* 0x000e220008000a00 */
[----:B------:R-:W-:Y:S01]  /*0210*/  LOP3.LUT R4, R11, 0x7ffffffc, RZ, 0xc0, !PT ;  /* 0x7ffffffc0b047812 */ /* 0x000fe200078ec0ff */
[----:B------:R-:W-:-:S03]  /*0220*/  HFMA2 R16, -RZ, RZ, 0, 0 ;  /* 0x00000000ff107431 */ /* 0x000fc600000001ff */
[----:B------:R-:W-:Y:S01]  /*0230*/  IADD3 R3, PT, PT, -R4, RZ, RZ ;  /* 0x000000ff04037210 */ /* 0x000fe20007ffe1ff */
[----:B0-----:R-:W-:-:S04]  /*0240*/  UIADD3 UR4, UP0, UPT, UR4, 0x38, URZ ;  /* 0x0000003804047890 */ /* 0x001fc8000ff1e0ff */
[----:B------:R-:W-:Y:S02]  /*0250*/  UIADD3.X UR5, UPT, UPT, URZ, UR5, URZ, UP0, !UPT ;  /* 0x00000005ff057290 */ /* 0x000fe400087fe4ff */
[----:B------:R-:W-:-:S04]  /*0260*/  MOV R14, UR4 ;  /* 0x00000004000e7c02 */ /* 0x000fc80008000f00 */
[----:B------:R-:W-:-:S07]  /*0270*/  MOV R15, UR5 ;  /* 0x00000005000f7c02 */ /* 0x000fce0008000f00 */
.L_x_48:
[----:B------:R-:W2:Y:S04]  /*0280*/  LDG.E R23, desc[UR6][R14.64+-0x34] ;  /* 0xffffcc060e177981 */ /* 0x000ea8000c1e1900 */
[----:B------:R-:W3:Y:S04]  /*0290*/  LDG.E R24, desc[UR6][R14.64+-0x38] ;  /* 0xffffc8060e187981 */ /* 0x000ee8000c1e1900 */
[----:B------:R-:W4:Y:S01]  /*02a0*/  LDG.E R10, desc[UR6][R14.64+-0x30] ;  /* 0xffffd0060e0a7981 */ /* 0x000f22000c1e1900 */
[----:B------:R-:W-:Y:S01]  /*02b0*/  IADD3 R3, PT, PT, R3, 0x4, RZ ;  /* 0x0000000403037810 */ /* 0x000fe20007ffe0ff */
[----:B------:R-:W-:Y:S03]  /*02c0*/  BSSY.RECONVERGENT B0, `(.L_x_4) ;  /* 0x0000014000007945 */ /* 0x000fe60003800200 */
[----:B------:R-:W-:Y:S01]  /*02d0*/  ISETP.NE.AND P2, PT, R3, RZ, PT ;  /* 0x000000ff0300720c */ /* 0x000fe20003f45270 */
[----:B--2--5:R-:W-:Y:S01]  /*02e0*/  FADD R23, -R8, R23 ;  /* 0x0000001708177221 */ /* 0x024fe20000000100 */
[----:B---3--:R-:W-:-:S03]  /*02f0*/  FADD R24, -R9, R24 ;  /* 0x0000001809187221 */ /* 0x008fc60000000100 */
[----:B------:R-:W-:Y:S01]  /*0300*/  FMUL R13, R23, R23 ;  /* 0x00000017170d7220 */ /* 0x000fe20000400000 */
[----:B----4-:R-:W-:-:S03]  /*0310*/  FADD R10, -R7, R10 ;  /* 0x0000000a070a7221 */ /* 0x010fc60000000100 */
[----:B------:R-:W-:-:S04]  /*0320*/  FFMA R13, R24, R24, R13 ;  /* 0x00000018180d7223 */ /* 0x000fc8000000000d */
[----:B------:R-:W-:-:S04]  /*0330*/  FFMA R2, R10, R10, R13 ;  /* 0x0000000a0a027223 */ /* 0x000fc8000000000d */
[----:B------:R0:W1:Y:S01]  /*0340*/  MUFU.RSQ R13, R2 ;  /* 0x00000002000d7308 */ /* 0x0000620000001400 */
[----:B------:R-:W-:-:S04]  /*0350*/  IADD3 R0, PT, PT, R2, -0xd000000, RZ ;  /* 0xf300000002007810 */ /* 0x000fc80007ffe0ff */
[----:B------:R-:W-:-:S13]  /*0360*/  ISETP.GT.U32.AND P0, PT, R0, 0x727fffff, PT ;  /* 0x727fffff0000780c */ /* 0x000fda0003f04070 */
[----:B01----:R-:W-:Y:S05]  /*0370*/  @!P0 BRA `(.L_x_5) ;  /* 0x0000000000108947 */ /* 0x003fea0003800000 */
[----:B------:R-:W-:-:S07]  /*0380*/  MOV R0, 0x3a0 ;  /* 0x000003a000007802 */ /* 0x000fce0000000f00 */
[----:B------:R-:W-:Y:S05]  /*0390*/  CALL.REL.NOINC `($__internal_0_$__cuda_sm20_sqrt_rn_f32_slowpath) ;  /* 0x0000005c00007944 */ /* 0x000fea0003c00000 */
[----:B------:R-:W-:Y:S01]  /*03a0*/  MOV R25, R20 ;  /* 0x0000001400197202 */ /* 0x000fe20000000f00 */
[----:B------:R-:W-:Y:S06]  /*03b0*/  BRA `(.L_x_6) ;  /* 0x0000000000107947 */ /* 0x000fec0003800000 */
.L_x_5:
[----:B------:R-:W-:Y:S01]  /*03c0*/  FMUL.FTZ R25, R2, R13 ;  /* 0x0000000d02197220 */ /* 0x000fe20000410000 */
[----:B------:R-:W-:-:S03]  /*03d0*/  FMUL.FTZ R13, R13, 0.5 ;  /* 0x3f0000000d0d7820 */ /* 0x000fc60000410000 */
[----:B------:R-:W-:-:S04]  /*03e0*/  FFMA R0, -R25, R25, R2 ;  /* 0x0000001919007223 */ /* 0x000fc80000000102 */
[----:B------:R-:W-:-:S07]  /*03f0*/  FFMA R25, R0, R13, R25 ;  /* 0x0000000d00197223 */ /* 0x000fce0000000019 */
.L_x_6:
[----:B------:R-:W-:Y:S05]  /*0400*/  BSYNC.RECONVERGENT B0 ;  /* 0x0000000000007941 */ /* 0x000fea0003800200 */
.L_x_4:
[----:B------:R-:W2:Y:S01]  /*0410*/  LDG.E R13, desc[UR6][R14.64+-0x20] ;  /* 0xffffe0060e0d7981 */ /* 0x000ea2000c1e1900 */
[----:B------:R-:W-:Y:S01]  /*0420*/  FADD R21, R2, 9.9999999747524270788e-07 ;  /* 0x358637bd02157421 */ /* 0x000fe20000000000 */
[----:B------:R-:W-:Y:S03]  /*0430*/  BSSY.RECONVERGENT B4, `(.L_x_7) ;  /* 0x000000e000047945 */ /* 0x000fe60003800200 */
[----:B------:R-:W0:Y:S02]  /*0440*/  MUFU.RCP R0, R21 ;  /* 0x0000001500007308 */ /* 0x000e240000001000 */
[----:B0-----:R-:W-:-:S04]  /*0450*/  FFMA R19, -R21, R0, 1 ;  /* 0x3f80000015137423 */ /* 0x001fc80000000100 */
[----:B------:R-:W-:Y:S01]  /*0460*/  FFMA R19, R0, R19, R0 ;  /* 0x0000001300137223 */ /* 0x000fe20000000000 */
[----:B--2---:R-:W-:-:S04]  /*0470*/  FMUL R2, R6, R13 ;  /* 0x0000000d06027220 */ /* 0x004fc80000400000 */
[----:B------:R-:W0:Y:S01]  /*0480*/  FCHK P0, R2, R21 ;  /* 0x0000001502007302 */ /* 0x000e220000000000 */
[----:B------:R-:W-:-:S04]  /*0490*/  FFMA R0, R2, R19, RZ ;  /* 0x0000001302007223 */ /* 0x000fc800000000ff */
[----:B------:R-:W-:-:S04]  /*04a0*/  FFMA R27, -R21, R0, R2 ;  /* 0x00000000151b7223 */ /* 0x000fc80000000102 */
[----:B------:R-:W-:Y:S01]  /*04b0*/  FFMA R27, R19, R27, R0 ;  /* 0x0000001b131b7223 */ /* 0x000fe20000000000 */
[----:B0-----:R-:W-:Y:S06]  /*04c0*/  @!P0 BRA `(.L_x_8) ;  /* 0x0000000000108947 */ /* 0x001fec0003800000 */
[----:B------:R-:W-:Y:S02]  /*04d0*/  MOV R0, R21 ;  /* 0x0000001500007202 */ /* 0x000fe40000000f00 */
[----:B------:R-:W-:-:S07]  /*04e0*/  MOV R13, 0x500 ;  /* 0x00000500000d7802 */ /* 0x000fce0000000f00 */
[----:B------:R-:W-:Y:S05]  /*04f0*/  CALL.REL.NOINC `($__internal_1_$__cuda_sm3x_div_rn_noftz_f32_slowpath) ;  /* 0x0000005c00007944 */ /* 0x000fea0003c00000 */
[----:B------:R-:W-:-:S07]  /*0500*/  MOV R27, R0 ;  /* 0x00000000001b7202 */ /* 0x000fce0000000f00 */
.L_x_8:
[----:B------:R-:W-:Y:S05]  /*0510*/  BSYNC.RECONVERGENT B4 ;  /* 0x0000000000047941 */ /* 0x000fea0003800200 */
.L_x_7:
[----:B------:R-:W0:Y:S01]  /*0520*/  MUFU.RCP R0, R25 ;  /* 0x0000001900007308 */ /* 0x000e220000001000 */
[----:B------:R-:W-:Y:S01]  /*0530*/  FMUL R2, R24, R27 ;  /* 0x0000001b18027220 */ /* 0x000fe20000400000 */
[----:B------:R-:W-:Y:S06]  /*0540*/  BSSY.RECONVERGENT B4, `(.L_x_9) ;  /* 0x000000c000047945 */ /* 0x000fec0003800200 */
[----:B------:R-:W1:Y:S01]  /*0550*/  FCHK P0, R2, R25 ;  /* 0x0000001902007302 */ /* 0x000e620000000000 */
[----:B0-----:R-:W-:-:S04]  /*0560*/  FFMA R13, R0, -R25, 1 ;  /* 0x3f800000000d7423 */ /* 0x001fc80000000819 */
[----:B------:R-:W-:-:S04]  /*0570*/  FFMA R13, R0, R13, R0 ;  /* 0x0000000d000d7223 */ /* 0x000fc80000000000 */
[----:B------:R-:W-:-:S04]  /*0580*/  FFMA R0, R2, R13, RZ ;  /* 0x0000000d02007223 */ /* 0x000fc800000000ff */
[----:B------:R-:W-:-:S04]  /*0590*/  FFMA R18, R0, -R25, R2 ;  /* 0x8000001900127223 */ /* 0x000fc80000000002 */
[----:B------:R-:W-:Y:S01]  /*05a0*/  FFMA R24, R13, R18, R0 ;  /* 0x000000120d187223 */ /* 0x000fe20000000000 */
[----:B-1----:R-:W-:Y:S06]  /*05b0*/  @!P0 BRA `(.L_x_10) ;  /* 0x0000000000108947 */ /* 0x002fec0003800000 */
[----:B------:R-:W-:Y:S02]  /*05c0*/  MOV R0, R25 ;  /* 0x0000001900007202 */ /* 0x000fe40000000f00 */
[----:B------:R-:W-:-:S07]  /*05d0*/  MOV R13, 0x5f0 ;  /* 0x000005f0000d7802 */ /* 0x000fce0000000f00 */
[----:B------:R-:W-:Y:S05]  /*05e0*/  CALL.REL.NOINC `($__internal_1_$__cuda_sm3x_div_rn_noftz_f32_slowpath) ;  /* 0x0000005800c47944 */ /* 0x000fea0003c00000 */
[----:B------:R-:W-:-:S07]  /*05f0*/  MOV R24, R0 ;  /* 0x0000000000187202 */ /* 0x000fce0000000f00 */
.L_x_10:
[----:B------:R-:W-:Y:S05]  /*0600*/  BSYNC.RECONVERGENT B4 ;  /* 0x0000000000047941 */ /* 0x000fea0003800200 */
.L_x_9:
[----:B------:R-:W0:Y:S01]  /*0610*/  MUFU.RCP R0, R25 ;  /* 0x0000001900007308 */ /* 0x000e220000001000 */
[----:B------:R-:W-:Y:S01]  /*0620*/  FMUL R23, R23, R27 ;  /* 0x0000001b17177220 */ /* 0x000fe20000400000 */
[----:B------:R-:W-:Y:S01]  /*0630*/  BSSY.RECONVERGENT B4, `(.L_x_11) ;  /* 0x000000e000047945 */ /* 0x000fe20003800200 */
[----:B------:R-:W-:-:S05]  /*0640*/  FADD R24, R24, R17 ;  /* 0x0000001118187221 */ /* 0x000fca0000000000 */
        /* <DEDUP_REMOVED lines=8> */
[----:B------:R-:W-:Y:S02]  /*06d0*/  MOV R0, R25 ;  /* 0x0000001900007202 */ /* 0x000fe40000000f00 */
[----:B------:R-:W-:-:S07]  /*06e0*/  MOV R13, 0x700 ;  /* 0x00000700000d7802 */ /* 0x000fce0000000f00 */
[----:B------:R-:W-:Y:S05]  /*06f0*/  CALL.REL.NOINC `($__internal_1_$__cuda_sm3x_div_rn_noftz_f32_slowpath) ;  /* 0x0000005800807944 */ /* 0x000fea0003c00000 */
[----:B------:R-:W-:-:S07]  /*0700*/  MOV R13, R0 ;  /* 0x00000000000d7202 */ /* 0x000fce0000000f00 */
.L_x_12:
[----:B------:R-:W-:Y:S05]  /*0710*/  BSYNC.RECONVERGENT B4 ;  /* 0x0000000000047941 */ /* 0x000fea0003800200 */
.L_x_11:
        /* <DEDUP_REMOVED lines=15> */
.L_x_14:
[----:B------:R-:W-:Y:S05]  /*0810*/  BSYNC.RECONVERGENT B4 ;  /* 0x0000000000047941 */ /* 0x000fea0003800200 */
.L_x_13:
[----:B------:R-:W2:Y:S04]  /*0820*/  LDG.E R17, desc[UR6][R14.64+-0x18] ;  /* 0xffffe8060e117981 */ /* 0x000ea8000c1e1900 */
[----:B------:R-:W3:Y:S04]  /*0830*/  LDG.E R2, desc[UR6][R14.64+-0x1c] ;  /* 0xffffe4060e027981 */ /* 0x000ee8000c1e1900 */
[----:B------:R-:W4:Y:S01]  /*0840*/  LDG.E R10, desc[UR6][R14.64+-0x14] ;  /* 0xffffec060e0a7981 */ /* 0x000f22000c1e1900 */
[----:B------:R-:W-:Y:S01]  /*0850*/  BSSY.RECONVERGENT B0, `(.L_x_15) ;  /* 0x0000014000007945 */ /* 0x000fe20003800200 */
[----:B------:R-:W-:Y:S01]  /*0860*/  FADD R16, R0, R16 ;  /* 0x0000001000107221 */ /* 0x000fe20000000000 */
[----:B--2---:R-:W-:Y:S01]  /*0870*/  FADD R17, -R8, R17 ;  /* 0x0000001108117221 */ /* 0x004fe20000000100 */
        /* <DEDUP_REMOVED lines=13> */
.L_x_16:
[----:B------:R-:W-:Y:S01]  /*0950*/  FMUL.FTZ R25, R2, R19 ;  /* 0x0000001302197220 */ /* 0x000fe20000410000 */
[----:B------:R-:W-:-:S03]  /*0960*/  FMUL.FTZ R13, R19, 0.5 ;  /* 0x3f000000130d7820 */ /* 0x000fc60000410000 */
[----:B------:R-:W-:-:S04]  /*0970*/  FFMA R0, -R25, R25, R2 ;  /* 0x0000001919007223 */ /* 0x000fc80000000102 */
[----:B------:R-:W-:-:S07]  /*0980*/  FFMA R25, R0, R13, R25 ;  /* 0x0000000d00197223 */ /* 0x000fce0000000019 */
.L_x_17:
[----:B------:R-:W-:Y:S05]  /*0990*/  BSYNC.RECONVERGENT B0 ;  /* 0x0000000000007941 */ /* 0x000fea0003800200 */
.L_x_15:
        /* <DEDUP_REMOVED lines=16> */
.L_x_19:
[----:B------:R-:W-:Y:S05]  /*0aa0*/  BSYNC.RECONVERGENT B4 ;  /* 0x0000000000047941 */ /* 0x000fea0003800200 */
.L_x_18:
        /* <DEDUP_REMOVED lines=14> */
.L_x_21:
[----:B------:R-:W-:Y:S05]  /*0b90*/  BSYNC.RECONVERGENT B4 ;  /* 0x0000000000047941 */ /* 0x000fea0003800200 */
.L_x_20:
        /* <DEDUP_REMOVED lines=16> */
.L_x_23:
[----:B------:R-:W-:Y:S05]  /*0ca0*/  BSYNC.RECONVERGENT B4 ;  /* 0x0000000000047941 */ /* 0x000fea0003800200 */
.L_x_22:
        /* <DEDUP_REMOVED lines=15> */
.L_x_25:
[----:B------:R-:W-:Y:S05]  /*0da0*/  BSYNC.RECONVERGENT B4 ;  /* 0x0000000000047941 */ /* 0x000fea0003800200 */
.L_x_24:
        /* <DEDUP_REMOVED lines=19> */
.L_x_27:
[----:B------:R-:W-:Y:S01]  /*0ee0*/  FMUL.FTZ R25, R2, R19 ;  /* 0x0000001302197220 */ /* 0x000fe20000410000 */
[----:B------:R-:W-:-:S03]  /*0ef0*/  FMUL.FTZ R13, R19, 0.5 ;  /* 0x3f000000130d7820 */ /* 0x000fc60000410000 */
[----:B------:R-:W-:-:S04]  /*0f00*/  FFMA R0, -R25, R25, R2 ;  /* 0x0000001919007223 */ /* 0x000fc80000000102 */
[----:B------:R-:W-:-:S07]  /*0f10*/  FFMA R25, R0, R13, R25 ;  /* 0x0000000d00197223 */ /* 0x000fce0000000019 */
.L_x_28:
[----:B------:R-:W-:Y:S05]  /*0f20*/  BSYNC.RECONVERGENT B0 ;  /* 0x0000000000007941 */ /* 0x000fea0003800200 */
.L_x_26:
        /* <DEDUP_REMOVED lines=16> */
.L_x_30:
[----:B------:R-:W-:Y:S05]  /*1030*/  BSYNC.RECONVERGENT B4 ;  /* 0x0000000000047941 */ /* 0x000fea0003800200 */
.L_x_29:
        /* <DEDUP_REMOVED lines=14> */
.L_x_32:
[----:B------:R-:W-:Y:S05]  /*1120*/  BSYNC.RECONVERGENT B4 ;  /* 0x0000000000047941 */ /* 0x000fea0003800200 */
.L_x_31:
        /* <DEDUP_REMOVED lines=16> */
.L_x_34:
[----:B------:R-:W-:Y:S05]  /*1230*/  BSYNC.RECONVERGENT B4 ;  /* 0x0000000000047941 */ /* 0x000fea0003800200 */
.L_x_33:
        /* <DEDUP_REMOVED lines=15> */
.L_x_36:
[----:B------:R-:W-:Y:S05]  /*1330*/  BSYNC.RECONVERGENT B4 ;  /* 0x0000000000047941 */ /* 0x000fea0003800200 */
.L_x_35:
        /* <DEDUP_REMOVED lines=19> */
.L_x_38:
[----:B------:R-:W-:Y:S01]  /*1470*/  FMUL.FTZ R25, R2, R19 ;  /* 0x0000001302197220 */ /* 0x000fe20000410000 */
[----:B------:R-:W-:-:S03]  /*1480*/  FMUL.FTZ R13, R19, 0.5 ;  /* 0x3f000000130d7820 */ /* 0x000fc60000410000 */
[----:B------:R-:W-:-:S04]  /*1490*/  FFMA R0, -R25, R25, R2 ;  /* 0x0000001919007223 */ /* 0x000fc80000000102 */
[----:B------:R-:W-:-:S07]  /*14a0*/  FFMA R25, R0, R13, R25 ;  /* 0x0000000d00197223 */ /* 0x000fce0000000019 */
.L_x_39:
[----:B------:R-:W-:Y:S05]  /*14b0*/  BSYNC.RECONVERGENT B0 ;  /* 0x0000000000007941 */ /* 0x000fea0003800200 */
.L_x_37:
        /* <DEDUP_REMOVED lines=16> */
.L_x_41:
[----:B------:R-:W-:Y:S05]  /*15c0*/  BSYNC.RECONVERGENT B4 ;  /* 0x0000000000047941 */ /* 0x000fea0003800200 */
.L_x_40:
        /* <DEDUP_REMOVED lines=14> */
.L_x_43:
[----:B------:R-:W-:Y:S05]  /*16b0*/  BSYNC.RECONVERGENT B4 ;  /* 0x0000000000047941 */ /* 0x000fea0003800200 */
.L_x_42:
        /* <DEDUP_REMOVED lines=16> */
.L_x_45:
[----:B------:R-:W-:Y:S05]  /*17c0*/  BSYNC.RECONVERGENT B4 ;  /* 0x0000000000047941 */ /* 0x000fea0003800200 */
.L_x_44:
        /* <DEDUP_REMOVED lines=15> */
.L_x_47:
[----:B------:R-:W-:Y:S05]  /*18c0*/  BSYNC.RECONVERGENT B4 ;  /* 0x0000000000047941 */ /* 0x000fea0003800200 */
.L_x_46:
[----:B------:R-:W-:Y:S01]  /*18d0*/  IADD3 R14, P0, PT, R14, 0x70, RZ ;  /* 0x000000700e0e7810 */ /* 0x000fe20007f1e0ff */
[----:B------:R-:W-:-:S03]  /*18e0*/  FADD R16, R16, R0 ;  /* 0x0000000010107221 */ /* 0x000fc60000000000 */
[----:B------:R-:W-:Y:S01]  /*18f0*/  IADD3.X R15, PT, PT, RZ, R15, RZ, P0, !PT ;  /* 0x0000000fff0f7210 */ /* 0x000fe200007fe4ff */
[----:B------:R-:W-:Y:S08]  /*1900*/  @P2 BRA `(.L_x_48) ;  /* 0xffffffe8005c2947 */ /* 0x000ff0000383ffff */
.L_x_3:
[----:B------:R-:W-:Y:S05]  /*1910*/  BSYNC.RECONVERGENT B3 ;  /* 0x0000000000037941 */ /* 0x000fea0003800200 */
.L_x_2:
[----:B------:R-:W-:-:S13]  /*1920*/  ISETP.NE.AND P0, PT, R5, RZ, PT ;  /* 0x000000ff0500720c */ /* 0x000fda0003f05270 */
[----:B------:R-:W-:Y:S05]  /*1930*/  @!P0 BRA `(.L_x_1) ;  /* 0x00000010005c8947 */ /* 0x000fea0003800000 */
[----:B------:R-:W-:Y:S01]  /*1940*/  ISETP.NE.AND P0, PT, R5, 0x1, PT ;  /* 0x000000010500780c */ /* 0x000fe20003f05270 */
[----:B------:R-:W-:-:S12]  /*1950*/  BSSY.RECONVERGENT B3, `(.L_x_49) ;  /* 0x00000b7000037945 */ /* 0x000fd80003800200 */
[----:B------:R-:W-:Y:S05]  /*1960*/  @!P0 BRA `(.L_x_50) ;  /* 0x0000000800d48947 */ /* 0x000fea0003800000 */
[----:B------:R-:W0:Y:S02]  /*1970*/  LDC.64 R14, c[0x0][0x380] ;  /* 0x0000e000ff0e7b82 */ /* 0x000e240000000a00 */
[----:B0-----:R-:W-:-:S05]  /*1980*/  IMAD.WIDE.U32 R14, R4, 0x1c, R14 ;  /* 0x0000001c040e7825 */ /* 0x001fca00078e000e */
[----:B------:R-:W2:Y:S04]  /*1990*/  LDG.E R5, desc[UR6][R14.64+0x4] ;  /* 0x000004060e057981 */ /* 0x000ea8000c1e1900 */
[----:B------:R-:W3:Y:S04]  /*19a0*/  LDG.E R10, desc[UR6][R14.64] ;  /* 0x000000060e0a7981 */ /* 0x000ee8000c1e1900 */
[----:B------:R-:W4:Y:S01]  /*19b0*/  LDG.E R0, desc[UR6][R14.64+0x8] ;  /* 0x000008060e007981 */ /* 0x000f22000c1e1900 */
[----:B------:R-:W-:Y:S01]  /*19c0*/  BSSY.RECONVERGENT B0, `(.L_x_51) ;  /* 0x0000013000007945 */ /* 0x000fe20003800200 */
        /* <DEDUP_REMOVED lines=14> */
.L_x_52:
[----:B------:R-:W-:Y:S01]  /*1ab0*/  FMUL.FTZ R23, R2, R13 ;  /* 0x0000000d02177220 */ /* 0x000fe20000410000 */
[----:B------:R-:W-:-:S03]  /*1ac0*/  FMUL.FTZ R13, R13, 0.5 ;  /* 0x3f0000000d0d7820 */ /* 0x000fc60000410000 */
[----:B------:R-:W-:-:S04]  /*1ad0*/  FFMA R0, -R23, R23, R2 ;  /* 0x0000001717007223 */ /* 0x000fc80000000102 */
[----:B------:R-:W-:-:S07]  /*1ae0*/  FFMA R23, R0, R13, R23 ;  /* 0x0000000d00177223 */ /* 0x000fce0000000017 */
.L_x_53:
[----:B------:R-:W-:Y:S05]  /*1af0*/  BSYNC.RECONVERGENT B0 ;  /* 0x0000000000007941 */ /* 0x000fea0003800200 */
.L_x_51:
        /* <DEDUP_REMOVED lines=16> */
.L_x_55:
[----:B------:R-:W-:Y:S05]  /*1c00*/  BSYNC.RECONVERGENT B4 ;  /* 0x0000000000047941 */ /* 0x000fea0003800200 */
.L_x_54:
        /* <DEDUP_REMOVED lines=14> */
.L_x_57:
[----:B------:R-:W-:Y:S05]  /*1cf0*/  BSYNC.RECONVERGENT B4 ;  /* 0x0000000000047941 */ /* 0x000fea0003800200 */
.L_x_56:
        /* <DEDUP_REMOVED lines=16> */
.L_x_59:
[----:B------:R-:W-:Y:S05]  /*1e00*/  BSYNC.RECONVERGENT B4 ;  /* 0x0000000000047941 */ /* 0x000fea0003800200 */
.L_x_58:
        /* <DEDUP_REMOVED lines=15> */
.L_x_61:
[----:B------:R-:W-:Y:S05]  /*1f00*/  BSYNC.RECONVERGENT B4 ;  /* 0x0000000000047941 */ /* 0x000fea0003800200 */
.L_x_60:
        /* <DEDUP_REMOVED lines=19> */
.L_x_63:
[----:B------:R-:W-:Y:S01]  /*2040*/  FMUL.FTZ R23, R2, R19 ;  /* 0x0000001302177220 */ /* 0x000fe20000410000 */
[----:B------:R-:W-:-:S03]  /*2050*/  FMUL.FTZ R13, R19, 0.5 ;  /* 0x3f000000130d7820 */ /* 0x000fc60000410000 */
[----:B------:R-:W-:-:S04]  /*2060*/  FFMA R0, -R23, R23, R2 ;  /* 0x0000001717007223 */ /* 0x000fc80000000102 */
[----:B------:R-:W-:-:S07]  /*2070*/  FFMA R23, R0, R13, R23 ;  /* 0x0000000d00177223 */ /* 0x000fce0000000017 */
.L_x_64:
[----:B------:R-:W-:Y:S05]  /*2080*/  BSYNC.RECONVERGENT B0 ;  /* 0x0000000000007941 */ /* 0x000fea0003800200 */
.L_x_62:
        /* <DEDUP_REMOVED lines=16> */
.L_x_66:
[----:B------:R-:W-:Y:S05]  /*2190*/  BSYNC.RECONVERGENT B4 ;  /* 0x0000000000047941 */ /* 0x000fea0003800200 */
.L_x_65:
        /* <DEDUP_REMOVED lines=14> */
.L_x_68:
[----:B------:R-:W-:Y:S05]  /*2280*/  BSYNC.RECONVERGENT B4 ;  /* 0x0000000000047941 */ /* 0x000fea0003800200 */
.L_x_67:
        /* <DEDUP_REMOVED lines=16> */
.L_x_70:
[----:B------:R-:W-:Y:S05]  /*2390*/  BSYNC.RECONVERGENT B4 ;  /* 0x0000000000047941 */ /* 0x000fea0003800200 */
.L_x_69:
        /* <DEDUP_REMOVED lines=15> */
.L_x_72:
[----:B------:R-:W-:Y:S05]  /*2490*/  BSYNC.RECONVERGENT B4 ;  /* 0x0000000000047941 */ /* 0x000fea0003800200 */
.L_x_71:
[----:B------:R-:W-:Y:S01]  /*24a0*/  FADD R16, R16, R0 ;  /* 0x0000000010107221 */ /* 0x000fe20000000000 */
[----:B------:R-:W-:-:S07]  /*24b0*/  IADD3 R4, PT, PT, R4, 0x2, RZ ;  /* 0x0000000204047810 */ /* 0x000fce0007ffe0ff */
.L_x_50:
[----:B------:R-:W-:Y:S05]  /*24c0*/  BSYNC.RECONVERGENT B3 ;  /* 0x0000000000037941 */ /* 0x000fea0003800200 */
.L_x_49:
[----:B------:R-:W-:-:S04]  /*24d0*/  LOP3.LUT R0, R11, 0x1, RZ, 0xc0, !PT ;  /* 0x000000010b007812 */ /* 0x000fc800078ec0ff */
[----:B------:R-:W-:-:S13]  /*24e0*/  ISETP.NE.U32.AND P0, PT, R0, 0x1, PT ;  /* 0x000000010000780c */ /* 0x000fda0003f05070 */
[----:B------:R-:W-:Y:S05]  /*24f0*/  @P0 BRA `(.L_x_1) ;  /* 0x00000004006c0947 */ /* 0x000fea0003800000 */
        /* <DEDUP_REMOVED lines=20> */
.L_x_74:
[----:B------:R-:W-:Y:S01]  /*2640*/  FMUL.FTZ R3, R2, R13 ;  /* 0x0000000d02037220 */ /* 0x000fe20000410000 */
[----:B------:R-:W-:-:S03]  /*2650*/  FMUL.FTZ R10, R13, 0.5 ;  /* 0x3f0000000d0a7820 */ /* 0x000fc60000410000 */
[----:B------:R-:W-:-:S04]  /*2660*/  FFMA R0, -R3, R3, R2 ;  /* 0x0000000303007223 */ /* 0x000fc80000000102 */
[----:B------:R-:W-:-:S07]  /*2670*/  FFMA R3, R0, R10, R3 ;  /* 0x0000000a00037223 */ /* 0x000fce0000000003 */
.L_x_75:
[----:B------:R-:W-:Y:S05]  /*2680*/  BSYNC.RECONVERGENT B0 ;  /* 0x0000000000007941 */ /* 0x000fea0003800200 */
.L_x_73:
        /* <DEDUP_REMOVED lines=16> */
.L_x_77:
[----:B------:R-:W-:Y:S05]  /*2790*/  BSYNC.RECONVERGENT B3 ;  /* 0x0000000000037941 */ /* 0x000fea0003800200 */
.L_x_76:
        /* <DEDUP_REMOVED lines=14> */
.L_x_79:
[----:B------:R-:W-:Y:S05]  /*2880*/  BSYNC.RECONVERGENT B3 ;  /* 0x0000000000037941 */ /* 0x000fea0003800200 */
.L_x_78:
        /* <DEDUP_REMOVED lines=16> */
.L_x_81:
[----:B------:R-:W-:Y:S05]  /*2990*/  BSYNC.RECONVERGENT B3 ;  /* 0x0000000000037941 */ /* 0x000fea0003800200 */
.L_x_80:
        /* <DEDUP_REMOVED lines=15> */
.L_x_83:
[----:B------:R-:W-:Y:S05]  /*2a90*/  BSYNC.RECONVERGENT B3 ;  /* 0x0000000000037941 */ /* 0x000fea0003800200 */
.L_x_82:
[----:B------:R-:W-:-:S07]  /*2aa0*/  FADD R16, R16, R0 ;  /* 0x0000000010107221 */ /* 0x000fce0000000000 */
.L_x_1:
[----:B0-----:R-:W-:Y:S05]  /*2ab0*/  BSYNC.RECONVERGENT B2 ;  /* 0x0000000000027941 */ /* 0x001fea0003800200 */
.L_x_0:
[----:B------:R-:W0:Y:S01]  /*2ac0*/  LDCU UR4, c[0x0][0x388] ;  /* 0x00007100ff0477ac */ /* 0x000e220008000800 */
[----:B------:R-:W-:Y:S01]  /*2ad0*/  BSSY.RECONVERGENT B2, `(.L_x_84) ;  /* 0x000006a000027945 */ /* 0x000fe20003800200 */
[----:B0-----:R-:W-:-:S13]  /*2ae0*/  ISETP.GE.AND P0, PT, R11, UR4, PT ;  /* 0x000000040b007c0c */ /* 0x001fda000bf06270 */
[----:B------:R-:W-:Y:S05]  /*2af0*/  @P0 BRA `(.L_x_85) ;  /* 0x00000004009c0947 */ /* 0x000fea0003800000 */
[----:B------:R-:W-:Y:S01]  /*2b00*/  ISETP.NE.AND P0, PT, R12, R11, PT ;  /* 0x0000000b0c00720c */ /* 0x000fe20003f05270 */
[----:B------:R-:W-:-:S12]  /*2b10*/  BSSY.RECONVERGENT B3, `(.L_x_86) ;  /* 0x0000064000037945 */ /* 0x000fd80003800200 */
[----:B------:R-:W-:Y:S05]  /*2b20*/  @!P0 BRA `(.L_x_87) ;  /* 0x0000000400888947 */ /* 0x000fea0003800000 */
[----:B------:R-:W0:Y:S02]  /*2b30*/  LDC.64 R14, c[0x0][0x380] ;  /* 0x0000e000ff0e7b82 */ /* 0x000e240000000a00 */
[----:B0----5:R-:W-:-:S04]  /*2b40*/  IMAD.WIDE.U32 R8, R11, 0x1c, R14 ;  /* 0x0000001c0b087825 */ /* 0x021fc800078e000e */
[----:B------:R-:W-:Y:S01]  /*2b50*/  IMAD.WIDE R14, R12, 0x1c, R14 ;  /* 0x0000001c0c0e7825 */ /* 0x000fe200078e020e */
[----:B------:R-:W2:Y:S04]  /*2b60*/  LDG.E R4, desc[UR6][R8.64+0x4] ;  /* 0x0000040608047981 */ /* 0x000ea8000c1e1900 */
[----:B------:R-:W2:Y:S04]  /*2b70*/  LDG.E R3, desc[UR6][R14.64+0x4] ;  /* 0x000004060e037981 */ /* 0x000ea8000c1e1900 */
[----:B------:R-:W3:Y:S04]  /*2b80*/  LDG.E R5, desc[UR6][R8.64] ;  /* 0x0000000608057981 */ /* 0x000ee8000c1e1900 */
[----:B------:R-:W3:Y:S04]  /*2b90*/  LDG.E R0, desc[UR6][R14.64] ;  /* 0x000000060e007981 */ /* 0x000ee8000c1e1900 */
[----:B------:R-:W4:Y:S04]  /*2ba0*/  LDG.E R2, desc[UR6][R8.64+0x8] ;  /* 0x0000080608027981 */ /* 0x000f28000c1e1900 */
[----:B------:R-:W4:Y:S01]  /*2bb0*/  LDG.E R7, desc[UR6][R14.64+0x8] ;  /* 0x000008060e077981 */ /* 0x000f22000c1e1900 */
[----:B------:R-:W-:Y:S01]  /*2bc0*/  BSSY.RECONVERGENT B0, `(.L_x_88) ;  /* 0x0000013000007945 */ /* 0x000fe20003800200 */
[----:B--2---:R-:W-:Y:S01]  /*2bd0*/  FADD R4, R4, -R3 ;  /* 0x8000000304047221 */ /* 0x004fe20000000000 */
[----:B---3--:R-:W-:-:S03]  /*2be0*/  FADD R5, R5, -R0 ;  /* 0x8000000005057221 */ /* 0x008fc60000000000 */
[----:B------:R-:W-:-:S04]  /*2bf0*/  FMUL R0, R4, R4 ;  /* 0x0000000404007220 */ /* 0x000fc80000400000 */
[----:B------:R-:W-:Y:S01]  /*2c00*/  FFMA R0, R5, R5, R0 ;  /* 0x0000000505007223 */ /* 0x000fe20000000000 */
[----:B----4-:R-:W-:-:S04]  /*2c10*/  FADD R3, R2, -R7 ;  /* 0x8000000702037221 */ /* 0x010fc80000000000 */
        /* <DEDUP_REMOVED lines=9> */
.L_x_89:
[----:B------:R-:W-:Y:S01]  /*2cb0*/  FMUL.FTZ R7, R2, R13 ;  /* 0x0000000d02077220 */ /* 0x000fe20000410000 */
[----:B------:R-:W-:-:S03]  /*2cc0*/  FMUL.FTZ R6, R13, 0.5 ;  /* 0x3f0000000d067820 */ /* 0x000fc60000410000 */
[----:B------:R-:W-:-:S04]  /*2cd0*/  FFMA R0, -R7, R7, R2 ;  /* 0x0000000707007223 */ /* 0x000fc80000000102 */
[----:B------:R-:W-:-:S07]  /*2ce0*/  FFMA R7, R0, R6, R7 ;  /* 0x0000000600077223 */ /* 0x000fce0000000007 */
.L_x_90:
[----:B------:R-:W-:Y:S05]  /*2cf0*/  BSYNC.RECONVERGENT B0 ;  /* 0x0000000000007941 */ /* 0x000fea0003800200 */
.L_x_88:
[----:B------:R-:W2:Y:S01]  /*2d00*/  LDG.E R14, desc[UR6][R14.64+0x18] ;  /* 0x000018060e0e7981 */ /* 0x000ea2000c1e1900 */
[----:B------:R-:W2:Y:S03]  /*2d10*/  LDCU UR4, c[0x0][0x38c] ;  /* 0x00007180ff0477ac */ /* 0x000ea60008000800 */
[----:B------:R-:W3:Y:S01]  /*2d20*/  LDG.E R9, desc[UR6][R8.64+0x18] ;  /* 0x0000180608097981 */ /* 0x000ee2000c1e1900 */
[----:B------:R-:W-:Y:S01]  /*2d30*/  FADD R19, R2, 9.9999999747524270788e-07 ;  /* 0x358637bd02137421 */ /* 0x000fe20000000000 */
[----:B------:R-:W-:Y:S03]  /*2d40*/  BSSY.RECONVERGENT B4, `(.L_x_91) ;  /* 0x000000f000047945 */ /* 0x000fe60003800200 */
[----:B------:R-:W0:Y:S02]  /*2d50*/  MUFU.RCP R0, R19 ;  /* 0x0000001300007308 */ /* 0x000e240000001000 */
[----:B0-----:R-:W-:-:S04]  /*2d60*/  FFMA R13, -R19, R0, 1 ;  /* 0x3f800000130d7423 */ /* 0x001fc80000000100 */
[----:B------:R-:W-:Y:S01]  /*2d70*/  FFMA R13, R0, R13, R0 ;  /* 0x0000000d000d7223 */ /* 0x000fe20000000000 */
[----:B--2---:R-:W-:-:S04]  /*2d80*/  FMUL R2, R14, UR4 ;  /* 0x000000040e027c20 */ /* 0x004fc80008400000 */
[----:B---3--:R-:W-:-:S04]  /*2d90*/  FMUL R2, R2, R9 ;  /* 0x0000000902027220 */ /* 0x008fc80000400000 */
        /* <DEDUP_REMOVED lines=9> */
.L_x_92:
[----:B------:R-:W-:Y:S05]  /*2e30*/  BSYNC.RECONVERGENT B4 ;  /* 0x0000000000047941 */ /* 0x000fea0003800200 */
.L_x_91:
        /* <DEDUP_REMOVED lines=14> */
.L_x_94:
[----:B------:R-:W-:Y:S05]  /*2f20*/  BSYNC.RECONVERGENT B4 ;  /* 0x0000000000047941 */ /* 0x000fea0003800200 */
.L_x_93:
        /* <DEDUP_REMOVED lines=16> */
.L_x_96:
[----:B------:R-:W-:Y:S05]  /*3030*/  BSYNC.RECONVERGENT B4 ;  /* 0x0000000000047941 */ /* 0x000fea0003800200 */
.L_x_95:
        /* <DEDUP_REMOVED lines=15> */
.L_x_98:
[----:B------:R-:W-:Y:S05]  /*3130*/  BSYNC.RECONVERGENT B4 ;  /* 0x0000000000047941 */ /* 0x000fea0003800200 */
.L_x_97:
[----:B------:R-:W-:-:S07]  /*3140*/  FADD R16, R16, R0 ;  /* 0x0000000010107221 */ /* 0x000fce0000000000 */
.L_x_87:
[----:B------:R-:W-:Y:S05]  /*3150*/  BSYNC.RECONVERGENT B3 ;  /* 0x0000000000037941 */ /* 0x000fea0003800200 */
.L_x_86:
[----:B------:R-:W-:-:S07]  /*3160*/  IADD3 R11, PT, PT, R11, 0x1, RZ ;  /* 0x000000010b0b7810 */ /* 0x000fce0007ffe0ff */
.L_x_85:
[----:B------:R-:W-:Y:S05]  /*3170*/  BSYNC.RECONVERGENT B2 ;  /* 0x0000000000027941 */ /* 0x000fea0003800200 */
.L_x_84:
[----:B------:R-:W0:Y:S01]  /*3180*/  LDCU UR4, c[0x0][0x388] ;  /* 0x00007100ff0477ac */ /* 0x000e220008000800 */
[----:B------:R-:W-:Y:S01]  /*3190*/  BSSY.RECONVERGENT B2, `(.L_x_99) ;  /* 0x00002a1000027945 */ /* 0x000fe20003800200 */
[----:B0-----:R-:W-:-:S13]  /*31a0*/  ISETP.GE.AND P0, PT, R11, UR4, PT ;  /* 0x000000040b007c0c */ /* 0x001fda000bf06270 */
[----:B------:R-:W-:Y:S05]  /*31b0*/  @!P0 BRA `(.L_x_100) ;  /* 0x00000000001c8947 */ /* 0x000fea0003800000 */
[----:B------:R-:W0:Y:S02]  /*31c0*/  LDC.64 R2, c[0x0][0x380] ;  /* 0x0000e000ff027b82 */ /* 0x000e240000000a00 */
[----:B0-----:R-:W-:-:S05]  /*31d0*/  IMAD.WIDE R2, R12, 0x1c, R2 ;  /* 0x0000001c0c027825 */ /* 0x001fca00078e0202 */
[----:B------:R0:W5:Y:S04]  /*31e0*/  LDG.E R10, desc[UR6][R2.64+0x18] ;  /* 0x00001806020a7981 */ /* 0x000168000c1e1900 */
[----:B-----5:R0:W5:Y:S04]  /*31f0*/  LDG.E R9, desc[UR6][R2.64] ;  /* 0x0000000602097981 */ /* 0x020168000c1e1900 */
[----:B------:R0:W5:Y:S04]  /*3200*/  LDG.E R8, desc[UR6][R2.64+0x4] ;  /* 0x0000040602087981 */ /* 0x000168000c1e1900 */
[----:B------:R0:W5:Y:S01]  /*3210*/  LDG.E R7, desc[UR6][R2.64+0x8] ;  /* 0x0000080602077981 */ /* 0x000162000c1e1900 */
[----:B------:R-:W-:Y:S05]  /*3220*/  BRA `(.L_x_101) ;  /* 0x00000028005c7947 */ /* 0x000fea0003800000 */
.L_x_100:
[----:B------:R-:W0:Y:S01]  /*3230*/  LDC.64 R2, c[0x0][0x380] ;  /* 0x0000e000ff027b82 */ /* 0x000e220000000a00 */
[----:B------:R-:W1:Y:S01]  /*3240*/  LDCU UR5, c[0x0][0x38c] ;  /* 0x00007180ff0577ac */ /* 0x000e620008000800 */
[----:B0-----:R-:W-:-:S05]  /*3250*/  IMAD.WIDE R14, R12, 0x1c, R2 ;  /* 0x0000001c0c0e7825 */ /* 0x001fca00078e0202 */
[----:B------:R-:W1:Y:S04]  /*3260*/  LDG.E R10, desc[UR6][R14.64+0x18] ;  /* 0x000018060e0a7981 */ /* 0x000e68000c1e1900 */
[----:B-----5:R0:W5:Y:S04]  /*3270*/  LDG.E R9, desc[UR6][R14.64] ;  /* 0x000000060e097981 */ /* 0x020168000c1e1900 */
[----:B------:R0:W5:Y:S04]  /*3280*/  LDG.E R8, desc[UR6][R14.64+0x4] ;  /* 0x000004060e087981 */ /* 0x000168000c1e1900 */
[----:B------:R0:W5:Y:S01]  /*3290*/  LDG.E R7, desc[UR6][R14.64+0x8] ;  /* 0x000008060e077981 */ /* 0x000162000c1e1900 */
[C---:B------:R-:W-:Y:S01]  /*32a0*/  IADD3 R0, PT, PT, R11.reuse, -UR4, RZ ;  /* 0x800000040b007c10 */ /* 0x040fe2000fffe0ff */
[----:B------:R-:W-:Y:S01]  /*32b0*/  BSSY.RECONVERGENT B3, `(.L_x_102) ;  /* 0x0000175000037945 */ /* 0x000fe20003800200 */
[----:B------:R-:W-:-:S02]  /*32c0*/  IADD3 R6, PT, PT, -R11, UR4, RZ ;  /* 0x000000040b067c10 */ /* 0x000fc4000fffe1ff */
[----:B------:R-:W-:Y:S02]  /*32d0*/  ISETP.GT.U32.AND P0, PT, R0, -0x4, PT ;  /* 0xfffffffc0000780c */ /* 0x000fe40003f04070 */
[----:B------:R-:W-:Y:S01]  /*32e0*/  LOP3.LUT R5, R6, 0x3, RZ, 0xc0, !PT ;  /* 0x0000000306057812 */ /* 0x000fe200078ec0ff */
[----:B-1----:R-:W-:-:S10]  /*32f0*/  FMUL R4, R10, UR5 ;  /* 0x000000050a047c20 */ /* 0x002fd40008400000 */
[----:B0-----:R-:W-:Y:S05]  /*3300*/  @P0 BRA `(.L_x_103) ;  /* 0x0000001400bc0947 */ /* 0x001fea0003800000 */
[----:B------:R-:W-:Y:S01]  /*3310*/  IMAD.WIDE.U32 R14, R11, 0x1c, R2 ;  /* 0x0000001c0b0e7825 */ /* 0x000fe200078e0002 */
[----:B------:R-:W-:Y:S02]  /*3320*/  LOP3.LUT R3, R6, 0xfffffffc, RZ, 0xc0, !PT ;  /* 0xfffffffc06037812 */ /* 0x000fe400078ec0ff */
[----:B------:R-:W-:Y:S02]  /*3330*/  IADD3 R14, P0, PT, R14, 0x38, RZ ;  /* 0x000000380e0e7810 */ /* 0x000fe40007f1e0ff */
[----:B------:R-:W-:Y:S02]  /*3340*/  IADD3 R3, PT, PT, -R3, RZ, RZ ;  /* 0x000000ff03037210 */ /* 0x000fe40007ffe1ff */
[----:B------:R-:W-:-:S09]  /*3350*/  IADD3.X R15, PT, PT, RZ, R15, RZ, P0, !PT ;  /* 0x0000000fff0f7210 */ /* 0x000fd200007fe4ff */
.L_x_148:
        /* <DEDUP_REMOVED lines=20> */
.L_x_105:
[----:B------:R-:W-:Y:S01]  /*34a0*/  FMUL.FTZ R27, R2, R13 ;  /* 0x0000000d021b7220 */ /* 0x000fe20000410000 */
[----:B------:R-:W-:-:S03]  /*34b0*/  FMUL.FTZ R13, R13, 0.5 ;  /* 0x3f0000000d0d7820 */ /* 0x000fc60000410000 */
[----:B------:R-:W-:-:S04]  /*34c0*/  FFMA R0, -R27, R27, R2 ;  /* 0x0000001b1b007223 */ /* 0x000fc80000000102 */
[----:B------:R-:W-:-:S07]  /*34d0*/  FFMA R27, R0, R13, R27 ;  /* 0x0000000d001b7223 */ /* 0x000fce000000001b */
.L_x_106:
[----:B------:R-:W-:Y:S05]  /*34e0*/  BSYNC.RECONVERGENT B0 ;  /* 0x0000000000007941 */ /* 0x000fea0003800200 */
.L_x_104:
        /* <DEDUP_REMOVED lines=16> */
.L_x_108:
[----:B------:R-:W-:Y:S05]  /*35f0*/  BSYNC.RECONVERGENT B4 ;  /* 0x0000000000047941 */ /* 0x000fea0003800200 */
.L_x_107:
        /* <DEDUP_REMOVED lines=14> */
.L_x_110:
[----:B------:R-:W-:Y:S05]  /*36e0*/  BSYNC.RECONVERGENT B4 ;  /* 0x0000000000047941 */ /* 0x000fea0003800200 */
.L_x_109:
        /* <DEDUP_REMOVED lines=16> */
.L_x_112:
[----:B------:R-:W-:Y:S05]  /*37f0*/  BSYNC.RECONVERGENT B4 ;  /* 0x0000000000047941 */ /* 0x000fea0003800200 */
.L_x_111:
        /* <DEDUP_REMOVED lines=15> */
.L_x_114:
[----:B------:R-:W-:Y:S05]  /*38f0*/  BSYNC.RECONVERGENT B4 ;  /* 0x0000000000047941 */ /* 0x000fea0003800200 */
.L_x_113:
        /* <DEDUP_REMOVED lines=19> */
.L_x_116:
[----:B------:R-:W-:Y:S01]  /*3a30*/  FMUL.FTZ R27, R2, R19 ;  /* 0x00000013021b7220 */ /* 0x000fe20000410000 */
[----:B------:R-:W-:-:S03]  /*3a40*/  FMUL.FTZ R13, R19, 0.5 ;  /* 0x3f000000130d7820 */ /* 0x000fc60000410000 */
[----:B------:R-:W-:-:S04]  /*3a50*/  FFMA R0, -R27, R27, R2 ;  /* 0x0000001b1b007223 */ /* 0x000fc80000000102 */
[----:B------:R-:W-:-:S07]  /*3a60*/  FFMA R27, R0, R13, R27 ;  /* 0x0000000d001b7223 */ /* 0x000fce000000001b */
.L_x_117:
[----:B------:R-:W-:Y:S05]  /*3a70*/  BSYNC.RECONVERGENT B0 ;  /* 0x0000000000007941 */ /* 0x000fea0003800200 */
.L_x_115:
        /* <DEDUP_REMOVED lines=16> */
.L_x_119:
[----:B------:R-:W-:Y:S05]  /*3b80*/  BSYNC.RECONVERGENT B4 ;  /* 0x0000000000047941 */ /* 0x000fea0003800200 */
.L_x_118:
        /* <DEDUP_REMOVED lines=14> */
.L_x_121:
[----:B------:R-:W-:Y:S05]  /*3c70*/  BSYNC.RECONVERGENT B4 ;  /* 0x0000000000047941 */ /* 0x000fea0003800200 */
.L_x_120:
        /* <DEDUP_REMOVED lines=16> */
.L_x_123:
[----:B------:R-:W-:Y:S05]  /*3d80*/  BSYNC.RECONVERGENT B4 ;  /* 0x0000000000047941 */ /* 0x000fea0003800200 */
.L_x_122:
        /* <DEDUP_REMOVED lines=15> */
.L_x_125:
[----:B------:R-:W-:Y:S05]  /*3e80*/  BSYNC.RECONVERGENT B4 ;  /* 0x0000000000047941 */ /* 0x000fea0003800200 */
.L_x_124:
        /* <DEDUP_REMOVED lines=19> */
.L_x_127:
[----:B------:R-:W-:Y:S01]  /*3fc0*/  FMUL.FTZ R27, R2, R19 ;  /* 0x00000013021b7220 */ /* 0x000fe20000410000 */
[----:B------:R-:W-:-:S03]  /*3fd0*/  FMUL.FTZ R13, R19, 0.5 ;  /* 0x3f000000130d7820 */ /* 0x000fc60000410000 */
[----:B------:R-:W-:-:S04]  /*3fe0*/  FFMA R0, -R27, R27, R2 ;  /* 0x0000001b1b007223 */ /* 0x000fc80000000102 */
[----:B------:R-:W-:-:S07]  /*3ff0*/  FFMA R27, R0, R13, R27 ;  /* 0x0000000d001b7223 */ /* 0x000fce000000001b */
.L_x_128:
[----:B------:R-:W-:Y:S05]  /*4000*/  BSYNC.RECONVERGENT B0 ;  /* 0x0000000000007941 */ /* 0x000fea0003800200 */
.L_x_126:
        /* <DEDUP_REMOVED lines=16> */
.L_x_130:
[----:B------:R-:W-:Y:S05]  /*4110*/  BSYNC.RECONVERGENT B4 ;  /* 0x0000000000047941 */ /* 0x000fea0003800200 */
.L_x_129:
        /* <DEDUP_REMOVED lines=14> */
.L_x_132:
[----:B------:R-:W-:Y:S05]  /*4200*/  BSYNC.RECONVERGENT B4 ;  /* 0x0000000000047941 */ /* 0x000fea0003800200 */
.L_x_131:
        /* <DEDUP_REMOVED lines=16> */
.L_x_134:
[----:B------:R-:W-:Y:S05]  /*4310*/  BSYNC.RECONVERGENT B4 ;  /* 0x0000000000047941 */ /* 0x000fea0003800200 */
.L_x_133:
        /* <DEDUP_REMOVED lines=15> */
.L_x_136:
[----:B------:R-:W-:Y:S05]  /*4410*/  BSYNC.RECONVERGENT B4 ;  /* 0x0000000000047941 */ /* 0x000fea0003800200 */
.L_x_135:
        /* <DEDUP_REMOVED lines=19> */
.L_x_138:
[----:B------:R-:W-:Y:S01]  /*4550*/  FMUL.FTZ R27, R2, R19 ;  /* 0x00000013021b7220 */ /* 0x000fe20000410000 */
[----:B------:R-:W-:-:S03]  /*4560*/  FMUL.FTZ R13, R19, 0.5 ;  /* 0x3f000000130d7820 */ /* 0x000fc60000410000 */
[----:B------:R-:W-:-:S04]  /*4570*/  FFMA R0, -R27, R27, R2 ;  /* 0x0000001b1b007223 */ /* 0x000fc80000000102 */
[----:B------:R-:W-:-:S07]  /*4580*/  FFMA R27, R0, R13, R27 ;  /* 0x0000000d001b7223 */ /* 0x000fce000000001b */
.L_x_139:
[----:B------:R-:W-:Y:S05]  /*4590*/  BSYNC.RECONVERGENT B0 ;  /* 0x0000000000007941 */ /* 0x000fea0003800200 */
.L_x_137:
        /* <DEDUP_REMOVED lines=16> */
.L_x_141:
[----:B------:R-:W-:Y:S05]  /*46a0*/  BSYNC.RECONVERGENT B4 ;  /* 0x0000000000047941 */ /* 0x000fea0003800200 */
.L_x_140:
        /* <DEDUP_REMOVED lines=14> */
.L_x_143:
[----:B------:R-:W-:Y:S05]  /*4790*/  BSYNC.RECONVERGENT B4 ;  /* 0x0000000000047941 */ /* 0x000fea0003800200 */
.L_x_142:
        /* <DEDUP_REMOVED lines=16> */
.L_x_145:
[----:B------:R-:W-:Y:S05]  /*48a0*/  BSYNC.RECONVERGENT B4 ;  /* 0x0000000000047941 */ /* 0x000fea0003800200 */
.L_x_144:
        /* <DEDUP_REMOVED lines=15> */
.L_x_147:
[----:B------:R-:W-:Y:S05]  /*49a0*/  BSYNC.RECONVERGENT B4 ;  /* 0x0000000000047941 */ /* 0x000fea0003800200 */
.L_x_146:
[----:B------:R-:W-:Y:S01]  /*49b0*/  IADD3 R14, P0, PT, R14, 0x70, RZ ;  /* 0x000000700e0e7810 */ /* 0x000fe20007f1e0ff */
[----:B------:R-:W-:Y:S01]  /*49c0*/  FADD R16, R16, R0 ;  /* 0x0000000010107221 */ /* 0x000fe20000000000 */
[----:B------:R-:W-:Y:S02]  /*49d0*/  IADD3 R11, PT, PT, R11, 0x4, RZ ;  /* 0x000000040b0b7810 */ /* 0x000fe40007ffe0ff */
[----:B------:R-:W-:Y:S01]  /*49e0*/  IADD3.X R15, PT, PT, RZ, R15, RZ, P0, !PT ;  /* 0x0000000fff0f7210 */ /* 0x000fe200007fe4ff */
[----:B------:R-:W-:Y:S08]  /*49f0*/  @P2 BRA `(.L_x_148) ;  /* 0xffffffe800582947 */ /* 0x000ff0000383ffff */
.L_x_103:
[----:B------:R-:W-:Y:S05]  /*4a00*/  BSYNC.RECONVERGENT B3 ;  /* 0x0000000000037941 */ /* 0x000fea0003800200 */
.L_x_102:
        /* <DEDUP_REMOVED lines=25> */
.L_x_152:
[----:B------:R-:W-:Y:S01]  /*4ba0*/  FMUL.FTZ R13, R2, R19 ;  /* 0x00000013020d7220 */ /* 0x000fe20000410000 */
[----:B------:R-:W-:-:S03]  /*4bb0*/  FMUL.FTZ R0, R19, 0.5 ;  /* 0x3f00000013007820 */ /* 0x000fc60000410000 */
[----:B------:R-:W-:-:S04]  /*4bc0*/  FFMA R24, -R13, R13, R2 ;  /* 0x0000000d0d187223 */ /* 0x000fc80000000102 */
[----:B------:R-:W-:-:S07]  /*4bd0*/  FFMA R24, R24, R0, R13 ;  /* 0x0000000018187223 */ /* 0x000fce000000000d */
.L_x_153:
[----:B------:R-:W-:Y:S05]  /*4be0*/  BSYNC.RECONVERGENT B0 ;  /* 0x0000000000007941 */ /* 0x000fea0003800200 */
.L_x_151:
        /* <DEDUP_REMOVED lines=16> */
.L_x_155:
[----:B------:R-:W-:Y:S05]  /*4cf0*/  BSYNC.RECONVERGENT B4 ;  /* 0x0000000000047941 */ /* 0x000fea0003800200 */
.L_x_154:
        /* <DEDUP_REMOVED lines=14> */
.L_x_157:
[----:B------:R-:W-:Y:S05]  /*4de0*/  BSYNC.RECONVERGENT B4 ;  /* 0x0000000000047941 */ /* 0x000fea0003800200 */
.L_x_156:
        /* <DEDUP_REMOVED lines=16> */
.L_x_159:
[----:B------:R-:W-:Y:S05]  /*4ef0*/  BSYNC.RECONVERGENT B4 ;  /* 0x0000000000047941 */ /* 0x000fea0003800200 */
.L_x_158:
        /* <DEDUP_REMOVED lines=15> */
.L_x_161:
[----:B------:R-:W-:Y:S05]  /*4ff0*/  BSYNC.RECONVERGENT B4 ;  /* 0x0000000000047941 */ /* 0x000fea0003800200 */
.L_x_160:
        /* <DEDUP_REMOVED lines=19> */
.L_x_163:
[----:B------:R-:W-:Y:S01]  /*5130*/  FMUL.FTZ R13, R2, R19 ;  /* 0x00000013020d7220 */ /* 0x000fe20000410000 */
[----:B------:R-:W-:-:S03]  /*5140*/  FMUL.FTZ R0, R19, 0.5 ;  /* 0x3f00000013007820 */ /* 0x000fc60000410000 */
[----:B------:R-:W-:-:S04]  /*5150*/  FFMA R24, -R13, R13, R2 ;  /* 0x0000000d0d187223 */ /* 0x000fc80000000102 */
[----:B------:R-:W-:-:S07]  /*5160*/  FFMA R24, R24, R0, R13 ;  /* 0x0000000018187223 */ /* 0x000fce000000000d */
.L_x_164:
[----:B------:R-:W-:Y:S05]  /*5170*/  BSYNC.RECONVERGENT B0 ;  /* 0x0000000000007941 */ /* 0x000fea0003800200 */
.L_x_162:
        /* <DEDUP_REMOVED lines=16> */
.L_x_166:
[----:B------:R-:W-:Y:S05]  /*5280*/  BSYNC.RECONVERGENT B4 ;  /* 0x0000000000047941 */ /* 0x000fea0003800200 */
.L_x_165:
        /* <DEDUP_REMOVED lines=14> */
.L_x_168:
[----:B------:R-:W-:Y:S05]  /*5370*/  BSYNC.RECONVERGENT B4 ;  /* 0x0000000000047941 */ /* 0x000fea0003800200 */
.L_x_167:
        /* <DEDUP_REMOVED lines=16> */
.L_x_170:
[----:B------:R-:W-:Y:S05]  /*5480*/  BSYNC.RECONVERGENT B4 ;  /* 0x0000000000047941 */ /* 0x000fea0003800200 */
.L_x_169:
        /* <DEDUP_REMOVED lines=15> */
.L_x_172:
[----:B------:R-:W-:Y:S05]  /*5580*/  BSYNC.RECONVERGENT B4 ;  /* 0x0000000000047941 */ /* 0x000fea0003800200 */
.L_x_171:
[----:B------:R-:W-:Y:S01]  /*5590*/  FADD R16, R16, R0 ;  /* 0x0000000010107221 */ /* 0x000fe20000000000 */
[----:B------:R-:W-:-:S07]  /*55a0*/  IADD3 R11, PT, PT, R11, 0x2, RZ ;  /* 0x000000020b0b7810 */ /* 0x000fce0007ffe0ff */
.L_x_150:
[----:B------:R-:W-:Y:S05]  /*55b0*/  BSYNC.RECONVERGENT B3 ;  /* 0x0000000000037941 */ /* 0x000fea0003800200 */
.L_x_149:
        /* <DEDUP_REMOVED lines=23> */
.L_x_174:
[----:B------:R-:W-:Y:S01]  /*5730*/  FMUL.FTZ R11, R2, R13 ;  /* 0x0000000d020b7220 */ /* 0x000fe20000410000 */
[----:B------:R-:W-:-:S03]  /*5740*/  FMUL.FTZ R13, R13, 0.5 ;  /* 0x3f0000000d0d7820 */ /* 0x000fc60000410000 */
[----:B------:R-:W-:-:S04]  /*5750*/  FFMA R0, -R11, R11, R2 ;  /* 0x0000000b0b007223 */ /* 0x000fc80000000102 */
[----:B------:R-:W-:-:S07]  /*5760*/  FFMA R11, R0, R13, R11 ;  /* 0x0000000d000b7223 */ /* 0x000fce000000000b */
.L_x_175:
[----:B------:R-:W-:Y:S05]  /*5770*/  BSYNC.RECONVERGENT B0 ;  /* 0x0000000000007941 */ /* 0x000fea0003800200 */
.L_x_173:
        /* <DEDUP_REMOVED lines=16> */
.L_x_177:
[----:B------:R-:W-:Y:S05]  /*5880*/  BSYNC.RECONVERGENT B3 ;  /* 0x0000000000037941 */ /* 0x000fea0003800200 */
.L_x_176:
        /* <DEDUP_REMOVED lines=14> */
.L_x_179:
[----:B------:R-:W-:Y:S05]  /*5970*/  BSYNC.RECONVERGENT B3 ;  /* 0x0000000000037941 */ /* 0x000fea0003800200 */
.L_x_178:
        /* <DEDUP_REMOVED lines=16> */
.L_x_181:
[----:B------:R-:W-:Y:S05]  /*5a80*/  BSYNC.RECONVERGENT B3 ;  /* 0x0000000000037941 */ /* 0x000fea0003800200 */
.L_x_180:
        /* <DEDUP_REMOVED lines=15> */
.L_x_183:
[----:B------:R-:W-:Y:S05]  /*5b80*/  BSYNC.RECONVERGENT B3 ;  /* 0x0000000000037941 */ /* 0x000fea0003800200 */
.L_x_182:
[----:B------:R-:W-:-:S07]  /*5b90*/  FADD R16, R16, R0 ;  /* 0x0000000010107221 */ /* 0x000fce0000000000 */
.L_x_101:
[----:B------:R-:W-:Y:S05]  /*5ba0*/  BSYNC.RECONVERGENT B2 ;  /* 0x0000000000027941 */ /* 0x000fea0003800200 */
.L_x_99:
[----:B0-----:R-:W0:Y:S01]  /*5bb0*/  MUFU.RCP R3, R10 ;  /* 0x0000000a00037308 */ /* 0x001e220000001000 */
[----:B------:R-:W-:Y:S07]  /*5bc0*/  BSSY.RECONVERGENT B2, `(.L_x_184) ;  /* 0x000000c000027945 */ /* 0x000fee0003800200 */
        /* <DEDUP_REMOVED lines=10> */
[----:B-----5:R-:W-:Y:S05]  /*5c70*/  CALL.REL.NOINC `($__internal_1_$__cuda_sm3x_div_rn_noftz_f32_slowpath) ;  /* 0x0000000400207944 */ /* 0x020fea0003c00000 */
.L_x_185:
[----:B------:R-:W-:Y:S05]  /*5c80*/  BSYNC.RECONVERGENT B2 ;  /* 0x0000000000027941 */ /* 0x000fea0003800200 */
.L_x_184:
[----:B------:R-:W0:Y:S01]  /*5c90*/  LDC.64 R14, c[0x0][0x380] ;  /* 0x0000e000ff0e7b82 */ /* 0x000e220000000a00 */
[----:B------:R-:W1:Y:S01]  /*5ca0*/  LDCU UR4, c[0x0][0x390] ;  /* 0x00007200ff0477ac */ /* 0x000e620008000800 */
[----:B0-----:R-:W-:-:S05]  /*5cb0*/  IMAD.WIDE R14, R12, 0x1c, R14 ;  /* 0x0000001c0c0e7825 */ /* 0x001fca00078e020e */
[----:B------:R-:W1:Y:S01]  /*5cc0*/  LDG.E R3, desc[UR6][R14.64+0xc] ;  /* 0x00000c060e037981 */ /* 0x000e62000c1e1900 */
[----:B------:R-:W0:Y:S01]  /*5cd0*/  MUFU.RCP R5, R10 ;  /* 0x0000000a00057308 */ /* 0x000e220000001000 */
[----:B------:R-:W-:Y:S07]  /*5ce0*/  BSSY.RECONVERGENT B2, `(.L_x_186) ;  /* 0x000000e000027945 */ /* 0x000fee0003800200 */
[----:B------:R-:W2:Y:S01]  /*5cf0*/  FCHK P0, R26, R10 ;  /* 0x0000000a1a007302 */ /* 0x000ea20000000000 */
[----:B-1----:R-:W-:Y:S01]  /*5d00*/  FFMA R3, R0, UR4, R3 ;  /* 0x0000000400037c23 */ /* 0x002fe20008000003 */
[----:B0-----:R-:W-:-:S04]  /*5d10*/  FFMA R0, R5, -R10, 1 ;  /* 0x3f80000005007423 */ /* 0x001fc8000000080a */
[----:B------:R0:W-:Y:S01]  /*5d20*/  STG.E desc[UR6][R14.64+0xc], R3 ;  /* 0x00000c030e007986 */ /* 0x0001e2000c101906 */
[----:B------:R-:W-:-:S04]  /*5d30*/  FFMA R5, R5, R0, R5 ;  /* 0x0000000005057223 */ /* 0x000fc80000000005 */
[----:B------:R-:W-:-:S04]  /*5d40*/  FFMA R11, R5, R26, RZ ;  /* 0x0000001a050b7223 */ /* 0x000fc800000000ff */
[----:B------:R-:W-:-:S04]  /*5d50*/  FFMA R0, R11, -R10, R26 ;  /* 0x8000000a0b007223 */ /* 0x000fc8000000001a */
[----:B------:R-:W-:Y:S01]  /*5d60*/  FFMA R0, R5, R0, R11 ;  /* 0x0000000005007223 */ /* 0x000fe2000000000b */
[----:B0-2---:R-:W-:Y:S06]  /*5d70*/  @!P0 BRA `(.L_x_187) ;  /* 0x0000000000108947 */ /* 0x005fec0003800000 */
[----:B------:R-:W-:Y:S02]  /*5d80*/  MOV R2, R26 ;  /* 0x0000001a00027202 */ /* 0x000fe40000000f00 */
[----:B------:R-:W-:Y:S02]  /*5d90*/  MOV R0, R10 ;  /* 0x0000000a00007202 */ /* 0x000fe40000000f00 */
[----:B------:R-:W-:-:S07]  /*5da0*/  MOV R13, 0x5dc0 ;  /* 0x00005dc0000d7802 */ /* 0x000fce0000000f00 */
[----:B-----5:R-:W-:Y:S05]  /*5db0*/  CALL.REL.NOINC `($__internal_1_$__cuda_sm3x_div_rn_noftz_f32_slowpath) ;  /* 0x0000000000d07944 */ /* 0x020fea0003c00000 */
.L_x_187:
[----:B------:R-:W-:Y:S05]  /*5dc0*/  BSYNC.RECONVERGENT B2 ;  /* 0x0000000000027941 */ /* 0x000fea0003800200 */
.L_x_186:
[----:B------:R-:W2:Y:S01]  /*5dd0*/  LDG.E R5, desc[UR6][R14.64+0x10] ;  /* 0x000010060e057981 */ /* 0x000ea2000c1e1900 */
[----:B------:R-:W2:Y:S01]  /*5de0*/  LDCU UR4, c[0x0][0x390] ;  /* 0x00007200ff0477ac */ /* 0x000ea20008000800 */
[----:B------:R-:W0:Y:S01]  /*5df0*/  MUFU.RCP R11, R10 ;  /* 0x0000000a000b7308 */ /* 0x000e220000001000 */
[----:B------:R-:W-:Y:S07]  /*5e00*/  BSSY.RECONVERGENT B2, `(.L_x_188) ;  /* 0x000000e000027945 */ /* 0x000fee0003800200 */
[----:B------:R-:W1:Y:S01]  /*5e10*/  FCHK P0, R16, R10 ;  /* 0x0000000a10007302 */ /* 0x000e620000000000 */
[----:B--2---:R-:W-:Y:S01]  /*5e20*/  FFMA R4, R0, UR4, R5 ;  /* 0x0000000400047c23 */ /* 0x004fe20008000005 */
[----:B0-----:R-:W-:-:S04]  /*5e30*/  FFMA R0, R11, -R10, 1 ;  /* 0x3f8000000b007423 */ /* 0x001fc8000000080a */
[----:B------:R0:W-:Y:S01]  /*5e40*/  STG.E desc[UR6][R14.64+0x10], R4 ;  /* 0x000010040e007986 */ /* 0x0001e2000c101906 */
[----:B------:R-:W-:-:S04]  /*5e50*/  FFMA R5, R11, R0, R11 ;  /* 0x000000000b057223 */ /* 0x000fc8000000000b */
[----:B------:R-:W-:-:S04]  /*5e60*/  FFMA R11, R5, R16, RZ ;  /* 0x00000010050b7223 */ /* 0x000fc800000000ff */
[----:B------:R-:W-:-:S04]  /*5e70*/  FFMA R0, R11, -R10, R16 ;  /* 0x8000000a0b007223 */ /* 0x000fc80000000010 */
[----:B------:R-:W-:Y:S01]  /*5e80*/  FFMA R0, R5, R0, R11 ;  /* 0x0000000005007223 */ /* 0x000fe2000000000b */
[----:B01----:R-:W-:Y:S06]  /*5e90*/  @!P0 BRA `(.L_x_189) ;  /* 0x0000000000108947 */ /* 0x003fec0003800000 */
[----:B------:R-:W-:Y:S02]  /*5ea0*/  MOV R2, R16 ;  /* 0x0000001000027202 */ /* 0x000fe40000000f00 */
[----:B------:R-:W-:Y:S02]  /*5eb0*/  MOV R0, R10 ;  /* 0x0000000a00007202 */ /* 0x000fe40000000f00 */
[----:B------:R-:W-:-:S07]  /*5ec0*/  MOV R13, 0x5ee0 ;  /* 0x00005ee0000d7802 */ /* 0x000fce0000000f00 */
[----:B-----5:R-:W-:Y:S05]  /*5ed0*/  CALL.REL.NOINC `($__internal_1_$__cuda_sm3x_div_rn_noftz_f32_slowpath) ;  /* 0x0000000000887944 */ /* 0x020fea0003c00000 */
.L_x_189:
[----:B------:R-:W-:Y:S05]  /*5ee0*/  BSYNC.RECONVERGENT B2 ;  /* 0x0000000000027941 */ /* 0x000fea0003800200 */
.L_x_188:
[----:B------:R-:W2:Y:S01]  /*5ef0*/  LDG.E R5, desc[UR6][R14.64+0x14] ;  /* 0x000014060e057981 */ /* 0x000ea2000c1e1900 */
[----:B------:R-:W0:Y:S02]  /*5f00*/  LDCU UR4, c[0x0][0x390] ;  /* 0x00007200ff0477ac */ /* 0x000e240008000800 */
[----:B0----5:R-:W-:-:S05]  /*5f10*/  FFMA R3, R3, UR4, R9 ;  /* 0x0000000403037c23 */ /* 0x021fca0008000009 */
[----:B------:R-:W-:Y:S01]  /*5f20*/  STG.E desc[UR6][R14.64], R3 ;  /* 0x000000030e007986 */ /* 0x000fe2000c101906 */
[----:B--2---:R-:W-:Y:S01]  /*5f30*/  FFMA R0, R0, UR4, R5 ;  /* 0x0000000400007c23 */ /* 0x004fe20008000005 */
[----:B------:R-:W-:-:S03]  /*5f40*/  FFMA R5, R4, UR4, R8 ;  /* 0x0000000404057c23 */ /* 0x000fc60008000008 */
[----:B------:R-:W-:Y:S01]  /*5f50*/  FFMA R7, R0, UR4, R7 ;  /* 0x0000000400077c23 */ /* 0x000fe20008000007 */
[----:B------:R-:W-:Y:S04]  /*5f60*/  STG.E desc[UR6][R14.64+0x14], R0 ;  /* 0x000014000e007986 */ /* 0x000fe8000c101906 */
[----:B------:R-:W-:Y:S04]  /*5f70*/  STG.E desc[UR6][R14.64+0x4], R5 ;  /* 0x000004050e007986 */ /* 0x000fe8000c101906 */
[----:B------:R-:W-:Y:S01]  /*5f80*/  STG.E desc[UR6][R14.64+0x8], R7 ;  /* 0x000008070e007986 */ /* 0x000fe2000c101906 */
[----:B------:R-:W-:Y:S05]  /*5f90*/  EXIT ;  /* 0x000000000000794d */ /* 0x000fea0003800000 */
        .weak           $__internal_0_$__cuda_sm20_sqrt_rn_f32_slowpath
        .type           $__internal_0_$__cuda_sm20_sqrt_rn_f32_slowpath,@function
        .size           $__internal_0_$__cuda_sm20_sqrt_rn_f32_slowpath,($__internal_1_$__cuda_sm3x_div_rn_noftz_f32_slowpath - $__internal_0_$__cuda_sm20_sqrt_rn_f32_slowpath)
$__internal_0_$__cuda_sm20_sqrt_rn_f32_slowpath:
[----:B------:R-:W-:-:S13]  /*5fa0*/  LOP3.LUT P0, RZ, R2, 0x7fffffff, RZ, 0xc0, !PT ;  /* 0x7fffffff02ff7812 */ /* 0x000fda000780c0ff */
[----:B------:R-:W-:Y:S01]  /*5fb0*/  @!P0 MOV R20, R2 ;  /* 0x0000000200148202 */ /* 0x000fe20000000f00 */
[----:B------:R-:W-:Y:S06]  /*5fc0*/  @!P0 BRA `(.L_x_190) ;  /* 0x0000000000408947 */ /* 0x000fec0003800000 */
[----:B------:R-:W-:-:S13]  /*5fd0*/  FSETP.GEU.FTZ.AND P0, PT, R2, RZ, PT ;  /* 0x000000ff0200720b */ /* 0x000fda0003f1e000 */
[----:B------:R-:W-:Y:S01]  /*5fe0*/  @!P0 MOV R20, 0x7fffffff ;  /* 0x7fffffff00148802 */ /* 0x000fe20000000f00 */
[----:B------:R-:W-:Y:S06]  /*5ff0*/  @!P0 BRA `(.L_x_190) ;  /* 0x0000000000348947 */ /* 0x000fec0003800000 */
[----:B------:R-:W-:-:S13]  /*6000*/  FSETP.GTU.FTZ.AND P0, PT, |R2|, +INF , PT ;  /* 0x7f8000000200780b */ /* 0x000fda0003f1c200 */
[----:B------:R-:W-:Y:S01]  /*6010*/  @P0 FADD.FTZ R20, R2, 1 ;  /* 0x3f80000002140421 */ /* 0x000fe20000010000 */
[----:B------:R-:W-:Y:S06]  /*6020*/  @P0 BRA `(.L_x_190) ;  /* 0x0000000000280947 */ /* 0x000fec0003800000 */
[----:B------:R-:W-:-:S13]  /*6030*/  FSETP.NEU.FTZ.AND P0, PT, |R2|, +INF , PT ;  /* 0x7f8000000200780b */ /* 0x000fda0003f1d200 */
[----:B------:R-:W-:-:S04]  /*6040*/  @P0 FFMA R20, R2, 1.84467440737095516160e+19, RZ ;  /* 0x5f80000002140823 */ /* 0x000fc800000000ff */
[----:B------:R-:W0:Y:S02]  /*6050*/  @P0 MUFU.RSQ R13, R20 ;  /* 0x00000014000d0308 */ /* 0x000e240000001400 */
[----:B0-----:R-:W-:Y:S01]  /*6060*/  @P0 FMUL.FTZ R19, R20, R13 ;  /* 0x0000000d14130220 */ /* 0x001fe20000410000 */
[----:B------:R-:W-:-:S03]  /*6070*/  @P0 FMUL.FTZ R13, R13, 0.5 ;  /* 0x3f0000000d0d0820 */ /* 0x000fc60000410000 */
[----:B------:R-:W-:-:S04]  /*6080*/  @P0 FADD.FTZ R18, -R19, -RZ ;  /* 0x800000ff13120221 */ /* 0x000fc80000010100 */
[----:B------:R-:W-:Y:S01]  /*6090*/  @P0 FFMA R18, R19, R18, R20 ;  /* 0x0000001213120223 */ /* 0x000fe20000000014 */
[----:B------:R-:W-:-:S03]  /*60a0*/  @!P0 MOV R20, R2 ;  /* 0x0000000200148202 */ /* 0x000fc60000000f00 */
[----:B------:R-:W-:-:S04]  /*60b0*/  @P0 FFMA R13, R18, R13, R19 ;  /* 0x0000000d120d0223 */ /* 0x000fc80000000013 */
[----:B------:R-:W-:-:S07]  /*60c0*/  @P0 FMUL.FTZ R20, R13, 2.3283064365386962891e-10 ;  /* 0x2f8000000d140820 */ /* 0x000fce0000410000 */
.L_x_190:
[----:B------:R-:W-:Y:S01]  /*60d0*/  HFMA2 R19, -RZ, RZ, 0, 0 ;  /* 0x00000000ff137431 */ /* 0x000fe200000001ff */
[----:B------:R-:W-:-:S04]  /*60e0*/  MOV R18, R0 ;  /* 0x0000000000127202 */ /* 0x000fc80000000f00 */
[----:B------:R-:W-:Y:S05]  /*60f0*/  RET.REL.NODEC R18 `(_Z12nbody_kernelP8Particleiff) ;  /* 0xffffff9c12c07950 */ /* 0x000fea0003c3ffff */
        .weak           $__internal_1_$__cuda_sm3x_div_rn_noftz_f32_slowpath
        .type           $__internal_1_$__cuda_sm3x_div_rn_noftz_f32_slowpath,@function
        .size           $__internal_1_$__cuda_sm3x_div_rn_noftz_f32_slowpath,(.L_x_204 - $__internal_1_$__cuda_sm3x_div_rn_noftz_f32_slowpath)
$__internal_1_$__cuda_sm3x_div_rn_noftz_f32_slowpath:
[----:B------:R-:W-:Y:S01]  /*6100*/  SHF.R.U32.HI R18, RZ, 0x17, R0 ;  /* 0x00000017ff127819 */ /* 0x000fe20000011600 */
[----:B------:R-:W-:Y:S01]  /*6110*/  BSSY.RECONVERGENT B0, `(.L_x_191) ;  /* 0x0000063000007945 */ /* 0x000fe20003800200 */
[----:B------:R-:W-:Y:S02]  /*6120*/  SHF.R.U32.HI R20, RZ, 0x17, R2 ;  /* 0x00000017ff147819 */ /* 0x000fe40000011602 */
[----:B------:R-:W-:Y:S02]  /*6130*/  LOP3.LUT R18, R18, 0xff, RZ, 0xc0, !PT ;  /* 0x000000ff12127812 */ /* 0x000fe400078ec0ff */
[----:B------:R-:W-:Y:S02]  /*6140*/  LOP3.LUT R20, R20, 0xff, RZ, 0xc0, !PT ;  /* 0x000000ff14147812 */ /* 0x000fe400078ec0ff */
[----:B------:R-:W-:Y:S02]  /*6150*/  IADD3 R19, PT, PT, R18, -0x1, RZ ;  /* 0xffffffff12137810 */ /* 0x000fe40007ffe0ff */
[----:B------:R-:W-:-:S02]  /*6160*/  IADD3 R21, PT, PT, R20, -0x1, RZ ;  /* 0xffffffff14157810 */ /* 0x000fc40007ffe0ff */
[----:B------:R-:W-:-:S04]  /*6170*/  ISETP.GT.U32.AND P0, PT, R19, 0xfd, PT ;  /* 0x000000fd1300780c */ /* 0x000fc80003f04070 */
[----:B------:R-:W-:-:S13]  /*6180*/  ISETP.GT.U32.OR P0, PT, R21, 0xfd, P0 ;  /* 0x000000fd1500780c */ /* 0x000fda0000704470 */
[----:B------:R-:W-:Y:S01]  /*6190*/  @!P0 MOV R22, RZ ;  /* 0x000000ff00168202 */ /* 0x000fe20000000f00 */
[----:B------:R-:W-:Y:S06]  /*61a0*/  @!P0 BRA `(.L_x_192) ;  /* 0x00000000005c8947 */ /* 0x000fec0003800000 */
[----:B------:R-:W-:Y:S02]  /*61b0*/  FSETP.GTU.FTZ.AND P0, PT, |R2|, +INF , PT ;  /* 0x7f8000000200780b */ /* 0x000fe40003f1c200 */
[----:B------:R-:W-:-:S04]  /*61c0*/  FSETP.GTU.FTZ.AND P1, PT, |R0|, +INF , PT ;  /* 0x7f8000000000780b */ /* 0x000fc80003f3c200 */
[----:B------:R-:W-:-:S13]  /*61d0*/  PLOP3.LUT P0, PT, P0, P1, PT, 0xf8, 0x8f ;  /* 0x00000000008f781c */ /* 0x000fda0000703f70 */
[----:B------:R-:W-:Y:S05]  /*61e0*/  @P0 BRA `(.L_x_193) ;  /* 0x0000000400500947 */ /* 0x000fea0003800000 */
[----:B------:R-:W-:-:S13]  /*61f0*/  LOP3.LUT P0, RZ, R0, 0x7fffffff, R2, 0xc8, !PT ;  /* 0x7fffffff00ff7812 */ /* 0x000fda000780c802 */
[----:B------:R-:W-:Y:S05]  /*6200*/  @!P0 BRA `(.L_x_194) ;  /* 0x0000000400408947 */ /* 0x000fea0003800000 */
[----:B------:R-:W-:Y:S02]  /*6210*/  FSETP.NEU.FTZ.AND P3, PT, |R2|, +INF , PT ;  /* 0x7f8000000200780b */ /* 0x000fe40003f7d200 */
[----:B------:R-:W-:Y:S02]  /*6220*/  FSETP.NEU.FTZ.AND P1, PT, |R0|, +INF , PT ;  /* 0x7f8000000000780b */ /* 0x000fe40003f3d200 */
[----:B------:R-:W-:-:S11]  /*6230*/  FSETP.NEU.FTZ.AND P0, PT, |R2|, +INF , PT ;  /* 0x7f8000000200780b */ /* 0x000fd60003f1d200 */
[----:B------:R-:W-:Y:S05]  /*6240*/  @!P1 BRA !P3, `(.L_x_194) ;  /* 0x0000000400309947 */ /* 0x000fea0005800000 */
[----:B------:R-:W-:-:S04]  /*6250*/  LOP3.LUT P3, RZ, R2, 0x7fffffff, RZ, 0xc0, !PT ;  /* 0x7fffffff02ff7812 */ /* 0x000fc8000786c0ff */
[----:B------:R-:W-:-:S13]  /*6260*/  PLOP3.LUT P1, PT, P1, P3, PT, 0x2f, 0xf2 ;  /* 0x0000000000f2781c */ /* 0x000fda0000f26577 */
[----:B------:R-:W-:Y:S05]  /*6270*/  @P1 BRA `(.L_x_195) ;  /* 0x00000004001c1947 */ /* 0x000fea0003800000 */
[----:B------:R-:W-:-:S04]  /*6280*/  LOP3.LUT P1, RZ, R0, 0x7fffffff, RZ, 0xc0, !PT ;  /* 0x7fffffff00ff7812 */ /* 0x000fc8000782c0ff */
[----:B------:R-:W-:-:S13]  /*6290*/  PLOP3.LUT P0, PT, P0, P1, PT, 0x2f, 0xf2 ;  /* 0x0000000000f2781c */ /* 0x000fda0000702577 */
[----:B------:R-:W-:Y:S05]  /*62a0*/  @P0 BRA `(.L_x_196) ;  /* 0x0000000400040947 */ /* 0x000fea0003800000 */
[----:B------:R-:W-:Y:S02]  /*62b0*/  ISETP.GE.AND P0, PT, R21, RZ, PT ;  /* 0x000000ff1500720c */ /* 0x000fe40003f06270 */
[----:B------:R-:W-:-:S11]  /*62c0*/  ISETP.GE.AND P1, PT, R19, RZ, PT ;  /* 0x000000ff1300720c */ /* 0x000fd60003f26270 */
[----:B------:R-:W-:Y:S01]  /*62d0*/  @P0 MOV R22, RZ ;  /* 0x000000ff00160202 */ /* 0x000fe20000000f00 */
[----:B------:R-:W-:Y:S01]  /*62e0*/  @!P0 FFMA R2, R2, 1.84467440737095516160e+19, RZ ;  /* 0x5f80000002028823 */ /* 0x000fe200000000ff */
[----:B------:R-:W-:Y:S01]  /*62f0*/  @!P0 MOV R22, 0xffffffc0 ;  /* 0xffffffc000168802 */ /* 0x000fe20000000f00 */
[----:B------:R-:W-:-:S03]  /*6300*/  @!P1 FFMA R0, R0, 1.84467440737095516160e+19, RZ ;  /* 0x5f80000000009823 */ /* 0x000fc600000000ff */
[----:B------:R-:W-:-:S07]  /*6310*/  @!P1 IADD3 R22, PT, PT, R22, 0x40, RZ ;  /* 0x0000004016169810 */ /* 0x000fce0007ffe0ff */
.L_x_192:
[----:B------:R-:W-:Y:S01]  /*6320*/  LEA R19, R18, 0xc0800000, 0x17 ;  /* 0xc080000012137811 */ /* 0x000fe200078eb8ff */
[----:B------:R-:W-:Y:S01]  /*6330*/  BSSY.RECONVERGENT B1, `(.L_x_197) ;  /* 0x0000036000017945 */ /* 0x000fe20003800200 */
[----:B------:R-:W-:Y:S02]  /*6340*/  IADD3 R20, PT, PT, R20, -0x7f, RZ ;  /* 0xffffff8114147810 */ /* 0x000fe40007ffe0ff */
[----:B------:R-:W-:-:S03]  /*6350*/  IADD3 R19, PT, PT, -R19, R0, RZ ;  /* 0x0000000013137210 */ /* 0x000fc60007ffe1ff */
[C---:B------:R-:W-:Y:S01]  /*6360*/  IMAD R2, R20.reuse, -0x800000, R2 ;  /* 0xff80000014027824 */ /* 0x040fe200078e0202 */
[----:B------:R0:W1:Y:S01]  /*6370*/  MUFU.RCP R0, R19 ;  /* 0x0000001300007308 */ /* 0x0000620000001000 */
[----:B------:R-:W-:-:S04]  /*6380*/  IADD3 R20, PT, PT, R20, 0x7f, -R18 ;  /* 0x0000007f14147810 */ /* 0x000fc80007ffe812 */
[----:B------:R-:W-:Y:S01]  /*6390*/  IADD3 R22, PT, PT, R20, R22, RZ ;  /* 0x0000001614167210 */ /* 0x000fe20007ffe0ff */
[----:B0-----:R-:W-:-:S04]  /*63a0*/  FADD.FTZ R19, -R19, -RZ ;  /* 0x800000ff13137221 */ /* 0x001fc80000010100 */
[----:B-1----:R-:W-:-:S04]  /*63b0*/  FFMA R21, R0, R19, 1 ;  /* 0x3f80000000157423 */ /* 0x002fc80000000013 */
[----:B------:R-:W-:-:S04]  /*63c0*/  FFMA R0, R0, R21, R0 ;  /* 0x0000001500007223 */ /* 0x000fc80000000000 */
[----:B------:R-:W-:-:S04]  /*63d0*/  FFMA R21, R2, R0, RZ ;  /* 0x0000000002157223 */ /* 0x000fc800000000ff */
[----:B------:R-:W-:-:S04]  /*63e0*/  FFMA R18, R19, R21, R2 ;  /* 0x0000001513127223 */ /* 0x000fc80000000002 */
[----:B------:R-:W-:-:S04]  /*63f0*/  FFMA R18, R0, R18, R21 ;  /* 0x0000001200127223 */ /* 0x000fc80000000015 */
[----:B------:R-:W-:-:S04]  /*6400*/  FFMA R2, R19, R18, R2 ;  /* 0x0000001213027223 */ /* 0x000fc80000000002 */
[----:B------:R-:W-:-:S05]  /*6410*/  FFMA R19, R0, R2, R18 ;  /* 0x0000000200137223 */ /* 0x000fca0000000012 */
[----:B------:R-:W-:-:S04]  /*6420*/  SHF.R.U32.HI R20, RZ, 0x17, R19 ;  /* 0x00000017ff147819 */ /* 0x000fc80000011613 */
[----:B------:R-:W-:-:S04]  /*6430*/  LOP3.LUT R20, R20, 0xff, RZ, 0xc0, !PT ;  /* 0x000000ff14147812 */ /* 0x000fc800078ec0ff */
[----:B------:R-:W-:-:S04]  /*6440*/  IADD3 R20, PT, PT, R20, R22, RZ ;  /* 0x0000001614147210 */ /* 0x000fc80007ffe0ff */
[----:B------:R-:W-:-:S04]  /*6450*/  IADD3 R21, PT, PT, R20, -0x1, RZ ;  /* 0xffffffff14157810 */ /* 0x000fc80007ffe0ff */
[----:B------:R-:W-:-:S13]  /*6460*/  ISETP.GE.U32.AND P0, PT, R21, 0xfe, PT ;  /* 0x000000fe1500780c */ /* 0x000fda0003f06070 */
[----:B------:R-:W-:Y:S05]  /*6470*/  @!P0 BRA `(.L_x_198) ;  /* 0x0000000000808947 */ /* 0x000fea0003800000 */
[----:B------:R-:W-:-:S13]  /*6480*/  ISETP.GT.AND P0, PT, R20, 0xfe, PT ;  /* 0x000000fe1400780c */ /* 0x000fda0003f04270 */
[----:B------:R-:W-:Y:S05]  /*6490*/  @P0 BRA `(.L_x_199) ;  /* 0x00000000006c0947 */ /* 0x000fea0003800000 */
[----:B------:R-:W-:-:S13]  /*64a0*/  ISETP.GE.AND P0, PT, R20, 0x1, PT ;  /* 0x000000011400780c */ /* 0x000fda0003f06270 */
[----:B------:R-:W-:Y:S05]  /*64b0*/  @P0 BRA `(.L_x_200) ;  /* 0x0000000000740947 */ /* 0x000fea0003800000 */
[----:B------:R-:W-:Y:S02]  /*64c0*/  ISETP.GE.AND P0, PT, R20, -0x18, PT ;  /* 0xffffffe81400780c */ /* 0x000fe40003f06270 */
[----:B------:R-:W-:-:S11]  /*64d0*/  LOP3.LUT R19, R19, 0x80000000, RZ, 0xc0, !PT ;  /* 0x8000000013137812 */ /* 0x000fd600078ec0ff */
[----:B------:R-:W-:Y:S05]  /*64e0*/  @!P0 BRA `(.L_x_200) ;  /* 0x0000000000688947 */ /* 0x000fea0003800000 */
[CCC-:B------:R-:W-:Y:S01]  /*64f0*/  FFMA.RZ R21, R0.reuse, R2.reuse, R18.reuse ;  /* 0x0000000200157223 */ /* 0x1c0fe2000000c012 */
[CCC-:B------:R-:W-:Y:S01]  /*6500*/  FFMA.RP R22, R0.reuse, R2.reuse, R18.reuse ;  /* 0x0000000200167223 */ /* 0x1c0fe20000008012 */
[----:B------:R-:W-:Y:S01]  /*6510*/  FFMA.RM R0, R0, R2, R18 ;  /* 0x0000000200007223 */ /* 0x000fe20000004012 */
[C---:B------:R-:W-:Y:S02]  /*6520*/  IADD3 R2, PT, PT, R20.reuse, 0x20, RZ ;  /* 0x0000002014027810 */ /* 0x040fe40007ffe0ff */
[----:B------:R-:W-:Y:S02]  /*6530*/  LOP3.LUT R18, R21, 0x7fffff, RZ, 0xc0, !PT ;  /* 0x007fffff15127812 */ /* 0x000fe400078ec0ff */
[----:B------:R-:W-:Y:S02]  /*6540*/  ISETP.NE.AND P3, PT, R20, RZ, PT ;  /* 0x000000ff1400720c */ /* 0x000fe40003f65270 */
[----:B------:R-:W-:Y:S02]  /*6550*/  LOP3.LUT R18, R18, 0x800000, RZ, 0xfc, !PT ;  /* 0x0080000012127812 */ /* 0x000fe400078efcff */
[----:B------:R-:W-:-:S02]  /*6560*/  ISETP.NE.AND P1, PT, R20, RZ, PT ;  /* 0x000000ff1400720c */ /* 0x000fc40003f25270 */
[----:B------:R-:W-:Y:S02]  /*6570*/  IADD3 R20, PT, PT, -R20, RZ, RZ ;  /* 0x000000ff14147210 */ /* 0x000fe40007ffe1ff */
[----:B------:R-:W-:Y:S02]  /*6580*/  SHF.L.U32 R2, R18, R2, RZ ;  /* 0x0000000212027219 */ /* 0x000fe400000006ff */
[----:B------:R-:W-:Y:S02]  /*6590*/  FSETP.NEU.FTZ.AND P0, PT, R22, R0, PT ;  /* 0x000000001600720b */ /* 0x000fe40003f1d000 */
[----:B------:R-:W-:Y:S02]  /*65a0*/  SEL R20, R20, RZ, P3 ;  /* 0x000000ff14147207 */ /* 0x000fe40001800000 */
[----:B------:R-:W-:Y:S02]  /*65b0*/  ISETP.NE.AND P1, PT, R2, RZ, P1 ;  /* 0x000000ff0200720c */ /* 0x000fe40000f25270 */
[----:B------:R-:W-:-:S02]  /*65c0*/  SHF.R.U32.HI R18, RZ, R20, R18 ;  /* 0x00000014ff127219 */ /* 0x000fc40000011612 */
[----:B------:R-:W-:Y:S02]  /*65d0*/  PLOP3.LUT P0, PT, P0, P1, PT, 0xf8, 0x8f ;  /* 0x00000000008f781c */ /* 0x000fe40000703f70 */
[----:B------:R-:W-:Y:S02]  /*65e0*/  SHF.R.U32.HI R2, RZ, 0x1, R18 ;  /* 0x00000001ff027819 */ /* 0x000fe40000011612 */
[----:B------:R-:W-:-:S04]  /*65f0*/  SEL R0, RZ, 0x1, !P0 ;  /* 0x00000001ff007807 */ /* 0x000fc80004000000 */
[----:B------:R-:W-:-:S04]  /*6600*/  LOP3.LUT R0, R0, 0x1, R2, 0xf8, !PT ;  /* 0x0000000100007812 */ /* 0x000fc800078ef802 */
[----:B------:R-:W-:-:S04]  /*6610*/  LOP3.LUT R0, R0, R18, RZ, 0xc0, !PT ;  /* 0x0000001200007212 */ /* 0x000fc800078ec0ff */
[----:B------:R-:W-:-:S04]  /*6620*/  IADD3 R0, PT, PT, R2, R0, RZ ;  /* 0x0000000002007210 */ /* 0x000fc80007ffe0ff */
[----:B------:R-:W-:Y:S01]  /*6630*/  LOP3.LUT R19, R0, R19, RZ, 0xfc, !PT ;  /* 0x0000001300137212 */ /* 0x000fe200078efcff */
[----:B------:R-:W-:Y:S06]  /*6640*/  BRA `(.L_x_200) ;  /* 0x0000000000107947 */ /* 0x000fec0003800000 */
.L_x_199:
[----:B------:R-:W-:-:S04]  /*6650*/  LOP3.LUT R19, R19, 0x80000000, RZ, 0xc0, !PT ;  /* 0x8000000013137812 */ /* 0x000fc800078ec0ff */
[----:B------:R-:W-:Y:S01]  /*6660*/  LOP3.LUT R19, R19, 0x7f800000, RZ, 0xfc, !PT ;  /* 0x7f80000013137812 */ /* 0x000fe200078efcff */
[----:B------:R-:W-:Y:S06]  /*6670*/  BRA `(.L_x_200) ;  /* 0x0000000000047947 */ /* 0x000fec0003800000 */
.L_x_198:
[----:B------:R-:W-:-:S07]  /*6680*/  LEA R19, R22, R19, 0x17 ;  /* 0x0000001316137211 */ /* 0x000fce00078eb8ff */
.L_x_200:
[----:B------:R-:W-:Y:S05]  /*6690*/  BSYNC.RECONVERGENT B1 ;  /* 0x0000000000017941 */ /* 0x000fea0003800200 */
.L_x_197:
[----:B------:R-:W-:Y:S01]  /*66a0*/  MOV R0, R19 ;  /* 0x0000001300007202 */ /* 0x000fe20000000f00 */
[----:B------:R-:W-:Y:S06]  /*66b0*/  BRA `(.L_x_201) ;  /* 0x0000000000207947 */ /* 0x000fec0003800000 */
.L_x_196:
[----:B------:R-:W-:-:S04]  /*66c0*/  LOP3.LUT R0, R0, 0x80000000, R2, 0x48, !PT ;  /* 0x8000000000007812 */ /* 0x000fc800078e4802 */
[----:B------:R-:W-:Y:S01]  /*66d0*/  LOP3.LUT R0, R0, 0x7f800000, RZ, 0xfc, !PT ;  /* 0x7f80000000007812 */ /* 0x000fe200078efcff */
[----:B------:R-:W-:Y:S06]  /*66e0*/  BRA `(.L_x_201) ;  /* 0x0000000000147947 */ /* 0x000fec0003800000 */
.L_x_195:
[----:B------:R-:W-:Y:S01]  /*66f0*/  LOP3.LUT R0, R0, 0x80000000, R2, 0x48, !PT ;  /* 0x8000000000007812 */ /* 0x000fe200078e4802 */
[----:B------:R-:W-:Y:S06]  /*6700*/  BRA `(.L_x_201) ;  /* 0x00000000000c7947 */ /* 0x000fec0003800000 */
.L_x_194:
[----:B------:R-:W0:Y:S01]  /*6710*/  MUFU.RSQ R0, -QNAN ;  /* 0xffc0000000007908 */ /* 0x000e220000001400 */
[----:B------:R-:W-:Y:S05]  /*6720*/  BRA `(.L_x_201) ;  /* 0x0000000000047947 */ /* 0x000fea0003800000 */
.L_x_193:
[----:B------:R-:W-:-:S07]  /*6730*/  FADD.FTZ R0, R2, R0 ;  /* 0x0000000002007221 */ /* 0x000fce0000010000 */
.L_x_201:
[----:B------:R-:W-:Y:S05]  /*6740*/  BSYNC.RECONVERGENT B0 ;  /* 0x0000000000007941 */ /* 0x000fea0003800200 */
.L_x_191:
[----:B------:R-:W-:Y:S01]  /*6750*/  HFMA2 R19, -RZ, RZ, 0, 0 ;  /* 0x00000000ff137431 */ /* 0x000fe200000001ff */
[----:B------:R-:W-:-:S04]  /*6760*/  MOV R18, R13 ;  /* 0x0000000d00127202 */ /* 0x000fc80000000f00 */
[----:B0-----:R-:W-:Y:S05]  /*6770*/  RET.REL.NODEC R18 `(_Z12nbody_kernelP8Particleiff) ;  /* 0xffffff9812207950 */ /* 0x001fea0003c3ffff */
.L_x_202:
[----:B------:R-:W-:-:S00]  /*6780*/  BRA `(.L_x_202) ;  /* 0xfffffffc00fc7947 */ /* 0x000fc0000383ffff */
[----:B------:R-:W-:-:S00]  /*6790*/  NOP ;  /* 0x0000000000007918 */ /* 0x000fc00000000000 */
        /* <DEDUP_REMOVED lines=14> */
.L_x_204:


//--------------------- .nv.shared.reserved.0     --------------------------
	.section	.nv.shared.reserved.0,"aw",@nobits
	.weak		__nv_reservedSMEM_offset_0_alias
	.size		__nv_reservedSMEM_offset_0_alias, 0, 64
	.other		__nv_reservedSMEM_offset_0_alias,@"STO_CUDA_RESERVED_SHARED STV_DEFAULT"
__nv_reservedSMEM_offset_0_alias:
	.zero		0
	.zero		64


//--------------------- .nv.constant0._Z12nbody_kernelP8Particleiff --------------------------
	.section	.nv.constant0._Z12nbody_kernelP8Particleiff,"a",@progbits
	.sectionflags	@""
	.align	4
.nv.constant0._Z12nbody_kernelP8Particleiff:
	.zero		916


//--------------------- SYMBOLS --------------------------

	.type		.nv.reservedSmem.offset0,@object
	.size		.nv.reservedSmem.offset0,0x4
